//
// Generated by NVIDIA NVVM Compiler
//
// Compiler Build ID: CL-36424714
// Cuda compilation tools, release 13.0, V13.0.88
// Based on NVVM 20.0.0
//

.version 9.0
.target sm_100
.address_size 64

	// .globl	_Z15meanShiftKernalPbPiS0_PfS0_S0_S0_S1_S1_S1_S1_S0_

.visible .entry _Z15meanShiftKernalPbPiS0_PfS0_S0_S0_S1_S1_S1_S1_S0_(
	.param .u64 .ptr .align 1 _Z15meanShiftKernalPbPiS0_PfS0_S0_S0_S1_S1_S1_S1_S0__param_0,
	.param .u64 .ptr .align 1 _Z15meanShiftKernalPbPiS0_PfS0_S0_S0_S1_S1_S1_S1_S0__param_1,
	.param .u64 .ptr .align 1 _Z15meanShiftKernalPbPiS0_PfS0_S0_S0_S1_S1_S1_S1_S0__param_2,
	.param .u64 .ptr .align 1 _Z15meanShiftKernalPbPiS0_PfS0_S0_S0_S1_S1_S1_S1_S0__param_3,
	.param .u64 .ptr .align 1 _Z15meanShiftKernalPbPiS0_PfS0_S0_S0_S1_S1_S1_S1_S0__param_4,
	.param .u64 .ptr .align 1 _Z15meanShiftKernalPbPiS0_PfS0_S0_S0_S1_S1_S1_S1_S0__param_5,
	.param .u64 .ptr .align 1 _Z15meanShiftKernalPbPiS0_PfS0_S0_S0_S1_S1_S1_S1_S0__param_6,
	.param .u64 .ptr .align 1 _Z15meanShiftKernalPbPiS0_PfS0_S0_S0_S1_S1_S1_S1_S0__param_7,
	.param .u64 .ptr .align 1 _Z15meanShiftKernalPbPiS0_PfS0_S0_S0_S1_S1_S1_S1_S0__param_8,
	.param .u64 .ptr .align 1 _Z15meanShiftKernalPbPiS0_PfS0_S0_S0_S1_S1_S1_S1_S0__param_9,
	.param .u64 .ptr .align 1 _Z15meanShiftKernalPbPiS0_PfS0_S0_S0_S1_S1_S1_S1_S0__param_10,
	.param .u64 .ptr .align 1 _Z15meanShiftKernalPbPiS0_PfS0_S0_S0_S1_S1_S1_S1_S0__param_11
)
{
	.reg .pred 	%p<19>;
	.reg .b16 	%rs<2>;
	.reg .b32 	%r<66>;
	.reg .b32 	%f<84>;
	.reg .b64 	%rd<39>;

	ld.param.u64 	%rd17, [_Z15meanShiftKernalPbPiS0_PfS0_S0_S0_S1_S1_S1_S1_S0__param_2];
	ld.param.u64 	%rd14, [_Z15meanShiftKernalPbPiS0_PfS0_S0_S0_S1_S1_S1_S1_S0__param_3];
	ld.param.u64 	%rd18, [_Z15meanShiftKernalPbPiS0_PfS0_S0_S0_S1_S1_S1_S1_S0__param_4];
	ld.param.u64 	%rd19, [_Z15meanShiftKernalPbPiS0_PfS0_S0_S0_S1_S1_S1_S1_S0__param_5];
	ld.param.u64 	%rd20, [_Z15meanShiftKernalPbPiS0_PfS0_S0_S0_S1_S1_S1_S1_S0__param_6];
	ld.param.u64 	%rd21, [_Z15meanShiftKernalPbPiS0_PfS0_S0_S0_S1_S1_S1_S1_S0__param_7];
	ld.param.u64 	%rd22, [_Z15meanShiftKernalPbPiS0_PfS0_S0_S0_S1_S1_S1_S1_S0__param_8];
	ld.param.u64 	%rd23, [_Z15meanShiftKernalPbPiS0_PfS0_S0_S0_S1_S1_S1_S1_S0__param_9];
	ld.param.u64 	%rd15, [_Z15meanShiftKernalPbPiS0_PfS0_S0_S0_S1_S1_S1_S1_S0__param_10];
	cvta.to.global.u64 	%rd1, %rd17;
	cvta.to.global.u64 	%rd2, %rd23;
	cvta.to.global.u64 	%rd24, %rd18;
	cvta.to.global.u64 	%rd25, %rd21;
	cvta.to.global.u64 	%rd26, %rd20;
	cvta.to.global.u64 	%rd27, %rd22;
	cvta.to.global.u64 	%rd28, %rd19;
	mov.u32 	%r23, %tid.x;
	mov.u32 	%r24, %ctaid.x;
	mov.u32 	%r25, %ntid.x;
	mad.lo.s32 	%r1, %r24, %r25, %r23;
	shl.b32 	%r26, %r1, 2;
	mul.wide.s32 	%rd29, %r26, 4;
	add.s64 	%rd3, %rd28, %rd29;
	mov.b32 	%r27, 0;
	st.global.u32 	[%rd3], %r27;
	st.global.u32 	[%rd3+4], %r27;
	st.global.u32 	[%rd3+8], %r27;
	st.global.u32 	[%rd3+12], %r27;
	mul.wide.s32 	%rd30, %r1, 4;
	add.s64 	%rd4, %rd27, %rd30;
	st.global.u32 	[%rd4], %r27;
	shl.b32 	%r28, %r1, 1;
	mul.wide.s32 	%rd31, %r28, 4;
	add.s64 	%rd5, %rd26, %rd31;
	st.global.u32 	[%rd5], %r27;
	st.global.u32 	[%rd5+4], %r27;
	add.s64 	%rd6, %rd25, %rd30;
	st.global.u32 	[%rd6], %r27;
	ld.global.u32 	%r29, [%rd24];
	setp.ge.s32 	%p1, %r1, %r29;
	@%p1 bra 	$L__BB0_28;
	ld.param.u64 	%rd38, [_Z15meanShiftKernalPbPiS0_PfS0_S0_S0_S1_S1_S1_S1_S0__param_11];
	ld.param.u64 	%rd37, [_Z15meanShiftKernalPbPiS0_PfS0_S0_S0_S1_S1_S1_S1_S0__param_1];
	ld.param.u64 	%rd36, [_Z15meanShiftKernalPbPiS0_PfS0_S0_S0_S1_S1_S1_S1_S0__param_0];
	cvta.to.global.u64 	%rd32, %rd14;
	mul.lo.s32 	%r31, %r1, 5;
	mul.wide.s32 	%rd33, %r31, 4;
	add.s64 	%rd7, %rd32, %rd33;
	ld.global.f32 	%f80, [%rd7+8];
	cvta.to.global.u64 	%rd8, %rd37;
	cvta.to.global.u64 	%rd9, %rd15;
	cvta.to.global.u64 	%rd10, %rd38;
	cvta.to.global.u64 	%rd11, %rd36;
	mov.b32 	%r59, 0;
$L__BB0_2:
	ld.global.f32 	%f13, [%rd2];
	sub.f32 	%f14, %f80, %f13;
	cvt.rzi.s32.f32 	%r32, %f14;
	st.global.u32 	[%rd3], %r32;
	ld.global.f32 	%f15, [%rd7+8];
	ld.global.f32 	%f16, [%rd2];
	add.f32 	%f17, %f15, %f16;
	cvt.rzi.s32.f32 	%r3, %f17;
	st.global.u32 	[%rd3+4], %r3;
	ld.global.f32 	%f18, [%rd7+12];
	ld.global.f32 	%f19, [%rd2];
	sub.f32 	%f20, %f18, %f19;
	cvt.rzi.s32.f32 	%r4, %f20;
	st.global.u32 	[%rd3+8], %r4;
	ld.global.f32 	%f21, [%rd7+12];
	ld.global.f32 	%f22, [%rd2];
	add.f32 	%f23, %f21, %f22;
	cvt.rzi.s32.f32 	%r5, %f23;
	st.global.u32 	[%rd3+12], %r5;
	setp.gt.s32 	%p2, %r32, -1;
	@%p2 bra 	$L__BB0_4;
	mov.b32 	%r33, 0;
	st.global.u32 	[%rd3], %r33;
$L__BB0_4:
	ld.global.u32 	%r6, [%rd1];
	setp.le.s32 	%p3, %r3, %r6;
	@%p3 bra 	$L__BB0_6;
	st.global.u32 	[%rd3+4], %r6;
$L__BB0_6:
	setp.gt.s32 	%p4, %r4, -1;
	@%p4 bra 	$L__BB0_8;
	mov.b32 	%r34, 0;
	st.global.u32 	[%rd3+8], %r34;
$L__BB0_8:
	ld.global.u32 	%r7, [%rd8];
	setp.le.s32 	%p5, %r5, %r7;
	@%p5 bra 	$L__BB0_10;
	st.global.u32 	[%rd3+12], %r7;
$L__BB0_10:
	mov.b32 	%r35, 0;
	st.global.u32 	[%rd5], %r35;
	st.global.u32 	[%rd5+4], %r35;
	st.global.u32 	[%rd6], %r35;
	ld.global.u32 	%r62, [%rd3+8];
	ld.global.u32 	%r64, [%rd3+12];
	setp.ge.s32 	%p6, %r62, %r64;
	mov.f32 	%f81, 0f00000000;
	@%p6 bra 	$L__BB0_21;
	ld.global.u32 	%r65, [%rd3+4];
$L__BB0_12:
	ld.global.u32 	%r63, [%rd3];
	setp.ge.s32 	%p7, %r63, %r65;
	@%p7 bra 	$L__BB0_19;
	cvt.rn.f32.s32 	%f3, %r62;
$L__BB0_14:
	ld.global.u32 	%r36, [%rd1];
	mad.lo.s32 	%r37, %r36, %r62, %r63;
	cvt.s64.s32 	%rd34, %r37;
	add.s64 	%rd35, %rd11, %rd34;
	ld.global.u8 	%rs1, [%rd35];
	setp.ne.s16 	%p8, %rs1, 1;
	@%p8 bra 	$L__BB0_17;
	ld.global.f32 	%f25, [%rd7+8];
	cvt.rn.f32.s32 	%f26, %r63;
	sub.f32 	%f27, %f25, %f26;
	ld.global.f32 	%f28, [%rd7+12];
	sub.f32 	%f29, %f28, %f3;
	abs.f32 	%f30, %f27;
	abs.f32 	%f31, %f29;
	mov.b32 	%r38, %f31;
	mov.b32 	%r39, %f30;
	min.s32 	%r40, %r38, %r39;
	mov.b32 	%f32, %r40;
	max.s32 	%r41, %r39, %r38;
	mov.b32 	%f33, %r41;
	and.b32  	%r42, %r41, -33554432;
	xor.b32  	%r43, %r42, 2122317824;
	mov.b32 	%f34, %r43;
	mul.f32 	%f35, %f32, %f34;
	mul.f32 	%f36, %f33, %f34;
	mul.f32 	%f37, %f35, %f35;
	fma.rn.f32 	%f38, %f36, %f36, %f37;
	sqrt.rn.f32 	%f39, %f38;
	or.b32  	%r44, %r42, 8388608;
	mov.b32 	%f40, %r44;
	mul.f32 	%f41, %f39, %f40;
	setp.eq.f32 	%p9, %f32, 0f00000000;
	selp.f32 	%f42, %f33, %f41, %p9;
	setp.eq.f32 	%p10, %f32, 0f7F800000;
	selp.f32 	%f43, 0f7F800000, %f42, %p10;
	st.global.f32 	[%rd4], %f43;
	ld.global.f32 	%f44, [%rd2];
	setp.geu.f32 	%p11, %f43, %f44;
	@%p11 bra 	$L__BB0_17;
	ld.global.u32 	%r45, [%rd5];
	add.s32 	%r46, %r63, %r45;
	st.global.u32 	[%rd5], %r46;
	ld.global.u32 	%r47, [%rd5+4];
	add.s32 	%r48, %r47, %r62;
	st.global.u32 	[%rd5+4], %r48;
	ld.global.f32 	%f45, [%rd6];
	add.f32 	%f46, %f45, 0f3F800000;
	st.global.f32 	[%rd6], %f46;
$L__BB0_17:
	add.s32 	%r63, %r63, 1;
	ld.global.u32 	%r65, [%rd3+4];
	setp.lt.s32 	%p12, %r63, %r65;
	@%p12 bra 	$L__BB0_14;
	ld.global.u32 	%r64, [%rd3+12];
$L__BB0_19:
	add.s32 	%r62, %r62, 1;
	setp.lt.s32 	%p13, %r62, %r64;
	@%p13 bra 	$L__BB0_12;
	ld.global.f32 	%f81, [%rd6];
$L__BB0_21:
	setp.gt.f32 	%p14, %f81, 0f00000000;
	@%p14 bra 	$L__BB0_23;
	ld.global.f32 	%f83, [%rd7];
	ld.global.f32 	%f82, [%rd7+4];
	bra.uni 	$L__BB0_24;
$L__BB0_23:
	ld.global.u32 	%r49, [%rd5];
	cvt.rn.f32.s32 	%f47, %r49;
	div.rn.f32 	%f83, %f47, %f81;
	st.global.f32 	[%rd7], %f83;
	ld.global.u32 	%r50, [%rd5+4];
	cvt.rn.f32.s32 	%f48, %r50;
	ld.global.f32 	%f49, [%rd6];
	div.rn.f32 	%f82, %f48, %f49;
	st.global.f32 	[%rd7+4], %f82;
$L__BB0_24:
	ld.global.f32 	%f50, [%rd7+8];
	sub.f32 	%f51, %f83, %f50;
	ld.global.f32 	%f52, [%rd7+12];
	sub.f32 	%f53, %f82, %f52;
	abs.f32 	%f54, %f51;
	abs.f32 	%f55, %f53;
	mov.b32 	%r51, %f55;
	mov.b32 	%r52, %f54;
	min.s32 	%r53, %r51, %r52;
	mov.b32 	%f56, %r53;
	max.s32 	%r54, %r52, %r51;
	mov.b32 	%f57, %r54;
	and.b32  	%r55, %r54, -33554432;
	xor.b32  	%r56, %r55, 2122317824;
	mov.b32 	%f58, %r56;
	mul.f32 	%f59, %f56, %f58;
	mul.f32 	%f60, %f57, %f58;
	mul.f32 	%f61, %f59, %f59;
	fma.rn.f32 	%f62, %f60, %f60, %f61;
	sqrt.rn.f32 	%f63, %f62;
	or.b32  	%r57, %r55, 8388608;
	mov.b32 	%f64, %r57;
	mul.f32 	%f65, %f63, %f64;
	setp.eq.f32 	%p15, %f56, 0f00000000;
	selp.f32 	%f66, %f57, %f65, %p15;
	setp.eq.f32 	%p16, %f56, 0f7F800000;
	selp.f32 	%f67, 0f7F800000, %f66, %p16;
	st.global.f32 	[%rd4], %f67;
	ld.global.f32 	%f68, [%rd9];
	setp.geu.f32 	%p17, %f67, %f68;
	@%p17 bra 	$L__BB0_26;
	ld.global.f32 	%f75, [%rd6];
	ld.global.f32 	%f76, [%rd2];
	mul.f32 	%f77, %f76, %f76;
	mul.f32 	%f78, %f77, 0f40490FD0;
	div.rn.f32 	%f79, %f75, %f78;
	st.global.f32 	[%rd7+16], %f79;
	bra.uni 	$L__BB0_28;
$L__BB0_26:
	ld.global.f32 	%f80, [%rd7];
	st.global.f32 	[%rd7+8], %f80;
	ld.global.f32 	%f69, [%rd7+4];
	st.global.f32 	[%rd7+12], %f69;
	add.s32 	%r22, %r59, 1;
	ld.global.u32 	%r58, [%rd10];
	setp.lt.s32 	%p18, %r59, %r58;
	mov.u32 	%r59, %r22;
	@%p18 bra 	$L__BB0_2;
	ld.global.f32 	%f70, [%rd6];
	ld.global.f32 	%f71, [%rd2];
	mul.f32 	%f72, %f71, %f71;
	mul.f32 	%f73, %f72, 0f40490FD0;
	div.rn.f32 	%f74, %f70, %f73;
	st.global.f32 	[%rd7+16], %f74;
$L__BB0_28:
	ret;

}


// ===== COMPILED SASS (sm_100) =====

	.target	sm_100

	.elftype	@"ET_EXEC"


//--------------------- .note.nv.tkinfo           --------------------------
	.section	.note.nv.tkinfo,"",@"SHT_NOTE"
	.sectionflags	@"SHF_NOTE_NV_TKINFO"
	.tkinfo
        /*0018*/ 	.word	0x00000002
        /*0030*/ 	.string	""
        /*0030*/ 	.string	"ptxas"
        /*0030*/ 	.string	"Cuda compilation tools, release 13.0, V13.0.88"
        /*0030*/ 	.string	"Build cuda_13.0.r13.0/compiler.36424714_0"
        /*0030*/ 	.string	"-arch sm_100 -m 64 "



//--------------------- .note.nv.cuinfo           --------------------------
	.section	.note.nv.cuinfo,"",@"SHT_NOTE"
	.sectionflags	@"SHF_NOTE_NV_CUINFO"
        /*0018*/ 	.short	0x0002
        /*001a*/ 	.short	0x0064
        /*001c*/ 	.short	0x0082
	.zero		2


//--------------------- .nv.info                  --------------------------
	.section	.nv.info,"",@"SHT_CUDA_INFO"
	.align	4


	//----- nvinfo : EIATTR_REGCOUNT
	.align		4
        /*0000*/ 	.byte	0x04, 0x2f
        /*0002*/ 	.short	(.L_1 - .L_0)
	.align		4
.L_0:
        /*0004*/ 	.word	index@(_Z15meanShiftKernalPbPiS0_PfS0_S0_S0_S1_S1_S1_S1_S0_)
        /*0008*/ 	.word	0x0000001c


	//----- nvinfo : EIATTR_FRAME_SIZE
	.align		4
.L_1:
        /*000c*/ 	.byte	0x04, 0x11
        /*000e*/ 	.short	(.L_3 - .L_2)
	.align		4
.L_2:
        /*0010*/ 	.word	index@($__internal_1_$__cuda_sm3x_div_rn_noftz_f32_slowpath)
        /*0014*/ 	.word	0x00000000


	//----- nvinfo : EIATTR_FRAME_SIZE
	.align		4
.L_3:
        /*0018*/ 	.byte	0x04, 0x11
        /*001a*/ 	.short	(.L_5 - .L_4)
	.align		4
.L_4:
        /*001c*/ 	.word	index@($__internal_0_$__cuda_sm20_sqrt_rn_f32_slowpath)
        /*0020*/ 	.word	0x00000000


	//----- nvinfo : EIATTR_FRAME_SIZE
	.align		4
.L_5:
        /*0024*/ 	.byte	0x04, 0x11
        /*0026*/ 	.short	(.L_7 - .L_6)
	.align		4
.L_6:
        /*0028*/ 	.word	index@(_Z15meanShiftKernalPbPiS0_PfS0_S0_S0_S1_S1_S1_S1_S0_)
        /*002c*/ 	.word	0x00000000


	//----- nvinfo : EIATTR_MIN_STACK_SIZE
	.align		4
.L_7:
        /*0030*/ 	.byte	0x04, 0x12
        /*0032*/ 	.short	(.L_9 - .L_8)
	.align		4
.L_8:
        /*0034*/ 	.word	index@(_Z15meanShiftKernalPbPiS0_PfS0_S0_S0_S1_S1_S1_S1_S0_)
        /*0038*/ 	.word	0x00000000
.L_9:


//--------------------- .nv.compat                --------------------------
	.section	.nv.compat,"",@"SHT_CUDA_COMPAT_INFO"
	.align	4
        /*0000*/ 	.byte	0x02, 0x09, 0x00, 0x00, 0x02, 0x02, 0x01, 0x00, 0x02, 0x05, 0x05, 0x00, 0x03, 0x07, 0x01, 0x01
        /*0010*/ 	.byte	0x02, 0x03, 0x00, 0x00, 0x02, 0x06, 0x01, 0x00, 0x04, 0x0b, 0x08, 0x00, 0x01, 0x00, 0x00, 0x00
        /*0020*/ 	.byte	0x00, 0x00, 0x00, 0x00


//--------------------- .nv.info._Z15meanShiftKernalPbPiS0_PfS0_S0_S0_S1_S1_S1_S1_S0_ --------------------------
	.section	.nv.info._Z15meanShiftKernalPbPiS0_PfS0_S0_S0_S1_S1_S1_S1_S0_,"",@"SHT_CUDA_INFO"
	.sectionflags	@""
	.align	4


	//----- nvinfo : EIATTR_CUDA_API_VERSION
	.align		4
        /*0000*/ 	.byte	0x04, 0x37
        /*0002*/ 	.short	(.L_11 - .L_10)
.L_10:
        /*0004*/ 	.word	0x00000082


	//----- nvinfo : EIATTR_KPARAM_INFO
	.align		4
.L_11:
        /*0008*/ 	.byte	0x04, 0x17
        /*000a*/ 	.short	(.L_13 - .L_12)
.L_12:
        /*000c*/ 	.word	0x00000000
        /*0010*/ 	.short	0x000b
        /*0012*/ 	.short	0x0058
        /*0014*/ 	.byte	0x00, 0xf5, 0x21, 0x00


	//----- nvinfo : EIATTR_KPARAM_INFO
	.align		4
.L_13:
        /*0018*/ 	.byte	0x04, 0x17
        /*001a*/ 	.short	(.L_15 - .L_14)
.L_14:
        /*001c*/ 	.word	0x00000000
        /*0020*/ 	.short	0x000a
        /*0022*/ 	.short	0x0050
        /*0024*/ 	.byte	0x00, 0xf5, 0x21, 0x00


	//----- nvinfo : EIATTR_KPARAM_INFO
	.align		4
.L_15:
        /*0028*/ 	.byte	0x04, 0x17
        /*002a*/ 	.short	(.L_17 - .L_16)
.L_16:
        /*002c*/ 	.word	0x00000000
        /*0030*/ 	.short	0x0009
        /*0032*/ 	.short	0x0048
        /*0034*/ 	.byte	0x00, 0xf5, 0x21, 0x00


	//----- nvinfo : EIATTR_KPARAM_INFO
	.align		4
.L_17:
        /*0038*/ 	.byte	0x04, 0x17
        /*003a*/ 	.short	(.L_19 - .L_18)
.L_18:
        /*003c*/ 	.word	0x00000000
        /*0040*/ 	.short	0x0008
        /*0042*/ 	.short	0x0040
        /*0044*/ 	.byte	0x00, 0xf5, 0x21, 0x00


	//----- nvinfo : EIATTR_KPARAM_INFO
	.align		4
.L_19:
        /*0048*/ 	.byte	0x04, 0x17
        /*004a*/ 	.short	(.L_21 - .L_20)
.L_20:
        /*004c*/ 	.word	0x00000000
        /*0050*/ 	.short	0x0007
        /*0052*/ 	.short	0x0038
        /*0054*/ 	.byte	0x00, 0xf5, 0x21, 0x00


	//----- nvinfo : EIATTR_KPARAM_INFO
	.align		4
.L_21:
        /*0058*/ 	.byte	0x04, 0x17
        /*005a*/ 	.short	(.L_23 - .L_22)
.L_22:
        /*005c*/ 	.word	0x00000000
        /*0060*/ 	.short	0x0006
        /*0062*/ 	.short	0x0030
        /*0064*/ 	.byte	0x00, 0xf5, 0x21, 0x00


	//----- nvinfo : EIATTR_KPARAM_INFO
	.align		4
.L_23:
        /*0068*/ 	.byte	0x04, 0x17
        /*006a*/ 	.short	(.L_25 - .L_24)
.L_24:
        /*006c*/ 	.word	0x00000000
        /*0070*/ 	.short	0x0005
        /*0072*/ 	.short	0x0028
        /*0074*/ 	.byte	0x00, 0xf5, 0x21, 0x00


	//----- nvinfo : EIATTR_KPARAM_INFO
	.align		4
.L_25:
        /*0078*/ 	.byte	0x04, 0x17
        /*007a*/ 	.short	(.L_27 - .L_26)
.L_26:
        /*007c*/ 	.word	0x00000000
        /*0080*/ 	.short	0x0004
        /*0082*/ 	.short	0x0020
        /*0084*/ 	.byte	0x00, 0xf5, 0x21, 0x00


	//----- nvinfo : EIATTR_KPARAM_INFO
	.align		4
.L_27:
        /*0088*/ 	.byte	0x04, 0x17
        /*008a*/ 	.short	(.L_29 - .L_28)
.L_28:
        /*008c*/ 	.word	0x00000000
        /*0090*/ 	.short	0x0003
        /*0092*/ 	.short	0x0018
        /*0094*/ 	.byte	0x00, 0xf5, 0x21, 0x00


	//----- nvinfo : EIATTR_KPARAM_INFO
	.align		4
.L_29:
        /*0098*/ 	.byte	0x04, 0x17
        /*009a*/ 	.short	(.L_31 - .L_30)
.L_30:
        /*009c*/ 	.word	0x00000000
        /*00a0*/ 	.short	0x0002
        /*00a2*/ 	.short	0x0010
        /*00a4*/ 	.byte	0x00, 0xf5, 0x21, 0x00


	//----- nvinfo : EIATTR_KPARAM_INFO
	.align		4
.L_31:
        /*00a8*/ 	.byte	0x04, 0x17
        /*00aa*/ 	.short	(.L_33 - .L_32)
.L_32:
        /*00ac*/ 	.word	0x00000000
        /*00b0*/ 	.short	0x0001
        /*00b2*/ 	.short	0x0008
        /*00b4*/ 	.byte	0x00, 0xf5, 0x21, 0x00


	//----- nvinfo : EIATTR_KPARAM_INFO
	.align		4
.L_33:
        /*00b8*/ 	.byte	0x04, 0x17
        /*00ba*/ 	.short	(.L_35 - .L_34)
.L_34:
        /*00bc*/ 	.word	0x00000000
        /*00c0*/ 	.short	0x0000
        /*00c2*/ 	.short	0x0000
        /*00c4*/ 	.byte	0x00, 0xf5, 0x21, 0x00


	//----- nvinfo : EIATTR_SPARSE_MMA_MASK
	.align		4
.L_35:
        /*00c8*/ 	.byte	0x03, 0x50
        /*00ca*/ 	.short	0x0000


	//----- nvinfo : EIATTR_MAXREG_COUNT
	.align		4
        /*00cc*/ 	.byte	0x03, 0x1b
        /*00ce*/ 	.short	0x00ff


	//----- nvinfo : EIATTR_MERCURY_ISA_VERSION
	.align		4
        /*00d0*/ 	.byte	0x03, 0x5f
        /*00d2*/ 	.short	0x0101


	//----- nvinfo : EIATTR_VRC_CTA_INIT_COUNT
	.align		4
        /*00d4*/ 	.byte	0x02, 0x4a
	.zero		1
	.zero		1


	//----- nvinfo : EIATTR_EXIT_INSTR_OFFSETS
	.align		4
        /*00d8*/ 	.byte	0x04, 0x1c
        /*00da*/ 	.short	(.L_37 - .L_36)


	//   ....[0]....
.L_36:
        /*00dc*/ 	.word	0x000001b0


	//   ....[1]....
        /*00e0*/ 	.word	0x00001090


	//   ....[2]....
        /*00e4*/ 	.word	0x000011d0


	//----- nvinfo : EIATTR_CRS_STACK_SIZE
	.align		4
.L_37:
        /*00e8*/ 	.byte	0x04, 0x1e
        /*00ea*/ 	.short	(.L_39 - .L_38)
.L_38:
        /*00ec*/ 	.word	0x00000000


	//----- nvinfo : EIATTR_CBANK_PARAM_SIZE
	.align		4
.L_39:
        /*00f0*/ 	.byte	0x03, 0x19
        /*00f2*/ 	.short	0x0060


	//----- nvinfo : EIATTR_PARAM_CBANK
	.align		4
        /*00f4*/ 	.byte	0x04, 0x0a
        /*00f6*/ 	.short	(.L_41 - .L_40)
	.align		4
.L_40:
        /*00f8*/ 	.word	index@(.nv.constant0._Z15meanShiftKernalPbPiS0_PfS0_S0_S0_S1_S1_S1_S1_S0_)
        /*00fc*/ 	.short	0x0380
        /*00fe*/ 	.short	0x0060


	//----- nvinfo : EIATTR_SW_WAR
	.align		4
.L_41:
        /*0100*/ 	.byte	0x04, 0x36
        /*0102*/ 	.short	(.L_43 - .L_42)
.L_42:
        /*0104*/ 	.word	0x00000008
.L_43:


//--------------------- .nv.callgraph             --------------------------
	.section	.nv.callgraph,"",@"SHT_CUDA_CALLGRAPH"
	.align	4
	.sectionentsize	8
	.align		4
        /*0000*/ 	.word	0x00000000
	.align		4
        /*0004*/ 	.word	0xffffffff
	.align		4
        /*0008*/ 	.word	0x00000000
	.align		4
        /*000c*/ 	.word	0xfffffffe
	.align		4
        /*0010*/ 	.word	0x00000000
	.align		4
        /*0014*/ 	.word	0xfffffffd
	.align		4
        /*0018*/ 	.word	0x00000000
	.align		4
        /*001c*/ 	.word	0xfffffffc


//--------------------- .text._Z15meanShiftKernalPbPiS0_PfS0_S0_S0_S1_S1_S1_S1_S0_ --------------------------
	.section	.text._Z15meanShiftKernalPbPiS0_PfS0_S0_S0_S1_S1_S1_S1_S0_,"ax",@progbits
	.align	128
        .global         _Z15meanShiftKernalPbPiS0_PfS0_S0_S0_S1_S1_S1_S1_S0_
        .type           _Z15meanShiftKernalPbPiS0_PfS0_S0_S0_S1_S1_S1_S1_S0_,@function
        .size           _Z15meanShiftKernalPbPiS0_PfS0_S0_S0_S1_S1_S1_S1_S0_,(.L_x_44 - _Z15meanShiftKernalPbPiS0_PfS0_S0_S0_S1_S1_S1_S1_S0_)
        .other          _Z15meanShiftKernalPbPiS0_PfS0_S0_S0_S1_S1_S1_S1_S0_,@"STO_CUDA_ENTRY STV_DEFAULT"
_Z15meanShiftKernalPbPiS0_PfS0_S0_S0_S1_S1_S1_S1_S0_:
.text._Z15meanShiftKernalPbPiS0_PfS0_S0_S0_S1_S1_S1_S1_S0_:
[----:B------:R-:W-:Y:S01]  /*0000*/  LDC R1, c[0x0][0x37c] ;  /* 0x0000df00ff017b82 */ /* 0x000fe20000000800 */
[----:B------:R-:W0:Y:S07]  /*0010*/  S2R R15, SR_TID.X ;  /* 0x00000000000f7919 */ /* 0x000e2e0000002100 */
[----:B------:R-:W0:Y:S01]  /*0020*/  S2UR UR6, SR_CTAID.X ;  /* 0x00000000000679c3 */ /* 0x000e220000002500 */
[----:B------:R-:W1:Y:S07]  /*0030*/  LDCU.64 UR4, c[0x0][0x358] ;  /* 0x00006b00ff0477ac */ /* 0x000e6e0008000a00 */
[----:B------:R-:W0:Y:S08]  /*0040*/  LDC R0, c[0x0][0x360] ;  /* 0x0000d800ff007b82 */ /* 0x000e300000000800 */
[----:B------:R-:W2:Y:S08]  /*0050*/  LDC.64 R12, c[0x0][0x3a8] ;  /* 0x0000ea00ff0c7b82 */ /* 0x000eb00000000a00 */
[----:B------:R-:W3:Y:S08]  /*0060*/  LDC.64 R8, c[0x0][0x3c0] ;  /* 0x0000f000ff087b82 */ /* 0x000ef00000000a00 */
[----:B------:R-:W4:Y:S01]  /*0070*/  LDC.64 R10, c[0x0][0x3b0] ;  /* 0x0000ec00ff0a7b82 */ /* 0x000f220000000a00 */
[----:B0-----:R-:W-:-:S04]  /*0080*/  IMAD R15, R0, UR6, R15 ;  /* 0x00000006000f7c24 */ /* 0x001fc8000f8e020f */
[C---:B------:R-:W-:Y:S02]  /*0090*/  IMAD.SHL.U32 R5, R15.reuse, 0x4, RZ ;  /* 0x000000040f057824 */ /* 0x040fe400078e00ff */
[----:B------:R-:W-:Y:S01]  /*00a0*/  IMAD.SHL.U32 R17, R15, 0x2, RZ ;  /* 0x000000020f117824 */ /* 0x000fe200078e00ff */
[----:B------:R-:W0:Y:S01]  /*00b0*/  LDC.64 R6, c[0x0][0x3b8] ;  /* 0x0000ee00ff067b82 */ /* 0x000e220000000a00 */
[----:B--2---:R-:W-:-:S05]  /*00c0*/  IMAD.WIDE R12, R5, 0x4, R12 ;  /* 0x00000004050c7825 */ /* 0x004fca00078e020c */
[----:B-1----:R1:W-:Y:S02]  /*00d0*/  STG.E desc[UR4][R12.64], RZ ;  /* 0x000000ff0c007986 */ /* 0x0023e4000c101904 */
[----:B------:R-:W2:Y:S01]  /*00e0*/  LDC.64 R2, c[0x0][0x3a0] ;  /* 0x0000e800ff027b82 */ /* 0x000ea20000000a00 */
[----:B---3--:R-:W-:Y:S01]  /*00f0*/  IMAD.WIDE R8, R15, 0x4, R8 ;  /* 0x000000040f087825 */ /* 0x008fe200078e0208 */
[----:B------:R1:W-:Y:S04]  /*0100*/  STG.E desc[UR4][R12.64+0x4], RZ ;  /* 0x000004ff0c007986 */ /* 0x0003e8000c101904 */
[----:B------:R1:W-:Y:S01]  /*0110*/  STG.E desc[UR4][R12.64+0x8], RZ ;  /* 0x000008ff0c007986 */ /* 0x0003e2000c101904 */
[----:B----4-:R-:W-:-:S03]  /*0120*/  IMAD.WIDE R10, R17, 0x4, R10 ;  /* 0x00000004110a7825 */ /* 0x010fc600078e020a */
[----:B------:R1:W-:Y:S04]  /*0130*/  STG.E desc[UR4][R12.64+0xc], RZ ;  /* 0x00000cff0c007986 */ /* 0x0003e8000c101904 */
[----:B------:R1:W-:Y:S01]  /*0140*/  STG.E desc[UR4][R8.64], RZ ;  /* 0x000000ff08007986 */ /* 0x0003e2000c101904 */
[----:B0-----:R-:W-:-:S03]  /*0150*/  IMAD.WIDE R6, R15, 0x4, R6 ;  /* 0x000000040f067825 */ /* 0x001fc600078e0206 */
[----:B------:R1:W-:Y:S04]  /*0160*/  STG.E desc[UR4][R10.64], RZ ;  /* 0x000000ff0a007986 */ /* 0x0003e8000c101904 */
[----:B------:R1:W-:Y:S04]  /*0170*/  STG.E desc[UR4][R10.64+0x4], RZ ;  /* 0x000004ff0a007986 */ /* 0x0003e8000c101904 */
[----:B------:R1:W-:Y:S04]  /*0180*/  STG.E desc[UR4][R6.64], RZ ;  /* 0x000000ff06007986 */ /* 0x0003e8000c101904 */
[----:B--2---:R-:W2:Y:S02]  /*0190*/  LDG.E R2, desc[UR4][R2.64] ;  /* 0x0000000402027981 */ /* 0x004ea4000c1e1900 */
[----:B--2---:R-:W-:-:S13]  /*01a0*/  ISETP.GE.AND P0, PT, R15, R2, PT ;  /* 0x000000020f00720c */ /* 0x004fda0003f06270 */
[----:B-1----:R-:W-:Y:S05]  /*01b0*/  @P0 EXIT ;  /* 0x000000000000094d */ /* 0x002fea0003800000 */
[----:B------:R-:W0:Y:S01]  /*01c0*/  LDC.64 R4, c[0x0][0x398] ;  /* 0x0000e600ff047b82 */ /* 0x000e220000000a00 */
[----:B------:R-:W-:Y:S01]  /*01d0*/  IMAD R15, R15, 0x5, RZ ;  /* 0x000000050f0f7824 */ /* 0x000fe200078e02ff */
[----:B------:R-:W1:Y:S03]  /*01e0*/  LDCU.64 UR6, c[0x0][0x380] ;  /* 0x00007000ff0677ac */ /* 0x000e660008000a00 */
[----:B0-----:R-:W-:-:S05]  /*01f0*/  IMAD.WIDE R4, R15, 0x4, R4 ;  /* 0x000000040f047825 */ /* 0x001fca00078e0204 */
[----:B------:R0:W5:Y:S01]  /*0200*/  LDG.E R3, desc[UR4][R4.64+0x8] ;  /* 0x0000080404037981 */ /* 0x000162000c1e1900 */
[----:B------:R-:W-:Y:S01]  /*0210*/  HFMA2 R2, -RZ, RZ, 0, 0 ;  /* 0x00000000ff027431 */ /* 0x000fe200000001ff */
[----:B-1----:R-:W-:Y:S06]  /*0220*/  BSSY.RECONVERGENT B0, `(.L_x_0) ;  /* 0x00000d3000007945 */ /* 0x002fec0003800200 */
.L_x_25:
[----:B-1----:R-:W1:Y:S02]  /*0230*/  LDC.64 R14, c[0x0][0x3c8] ;  /* 0x0000f200ff0e7b82 */ /* 0x002e640000000a00 */
[----:B-1----:R-:W2:Y:S02]  /*0240*/  LDG.E R0, desc[UR4][R14.64] ;  /* 0x000000040e007981 */ /* 0x002ea4000c1e1900 */
[----:B--2--5:R-:W-:-:S04]  /*0250*/  FADD R0, -R0, R3 ;  /* 0x0000000300007221 */ /* 0x024fc80000000100 */
[----:B------:R-:W1:Y:S02]  /*0260*/  F2I.TRUNC.NTZ R3, R0 ;  /* 0x0000000000037305 */ /* 0x000e64000020f100 */
[----:B-1----:R1:W-:Y:S04]  /*0270*/  STG.E desc[UR4][R12.64], R3 ;  /* 0x000000030c007986 */ /* 0x0023e8000c101904 */
[----:B------:R-:W2:Y:S04]  /*0280*/  LDG.E R16, desc[UR4][R4.64+0x8] ;  /* 0x0000080404107981 */ /* 0x000ea8000c1e1900 */
[----:B------:R-:W2:Y:S02]  /*0290*/  LDG.E R17, desc[UR4][R14.64] ;  /* 0x000000040e117981 */ /* 0x000ea4000c1e1900 */
[----:B--2---:R-:W-:-:S04]  /*02a0*/  FADD R18, R16, R17 ;  /* 0x0000001110127221 */ /* 0x004fc80000000000 */
[----:B------:R-:W2:Y:S02]  /*02b0*/  F2I.TRUNC.NTZ R21, R18 ;  /* 0x0000001200157305 */ /* 0x000ea4000020f100 */
[----:B--2---:R2:W-:Y:S04]  /*02c0*/  STG.E desc[UR4][R12.64+0x4], R21 ;  /* 0x000004150c007986 */ /* 0x0045e8000c101904 */
[----:B------:R-:W3:Y:S04]  /*02d0*/  LDG.E R16, desc[UR4][R4.64+0xc] ;  /* 0x00000c0404107981 */ /* 0x000ee8000c1e1900 */
[----:B------:R-:W3:Y:S02]  /*02e0*/  LDG.E R17, desc[UR4][R14.64] ;  /* 0x000000040e117981 */ /* 0x000ee4000c1e1900 */
[----:B---3--:R-:W-:-:S04]  /*02f0*/  FADD R19, R16, -R17 ;  /* 0x8000001110137221 */ /* 0x008fc80000000000 */
[----:B------:R-:W3:Y:S02]  /*0300*/  F2I.TRUNC.NTZ R23, R19 ;  /* 0x0000001300177305 */ /* 0x000ee4000020f100 */
[----:B---3--:R2:W-:Y:S04]  /*0310*/  STG.E desc[UR4][R12.64+0x8], R23 ;  /* 0x000008170c007986 */ /* 0x0085e8000c101904 */
[----:B------:R-:W3:Y:S04]  /*0320*/  LDG.E R25, desc[UR4][R14.64] ;  /* 0x000000040e197981 */ /* 0x000ee8000c1e1900 */
[----:B------:R-:W3:Y:S01]  /*0330*/  LDG.E R0, desc[UR4][R4.64+0xc] ;  /* 0x00000c0404007981 */ /* 0x000ee2000c1e1900 */
[----:B----4-:R-:W4:Y:S01]  /*0340*/  LDC.64 R16, c[0x0][0x390] ;  /* 0x0000e400ff107b82 */ /* 0x010f220000000a00 */
[----:B------:R-:W-:-:S13]  /*0350*/  ISETP.GT.AND P0, PT, R3, -0x1, PT ;  /* 0xffffffff0300780c */ /* 0x000fda0003f04270 */
[----:B------:R2:W-:Y:S01]  /*0360*/  @!P0 STG.E desc[UR4][R12.64], RZ ;  /* 0x000000ff0c008986 */ /* 0x0005e2000c101904 */
[----:B---3--:R-:W-:-:S04]  /*0370*/  FADD R0, R0, R25 ;  /* 0x0000001900007221 */ /* 0x008fc80000000000 */
[----:B------:R-:W3:Y:S02]  /*0380*/  F2I.TRUNC.NTZ R25, R0 ;  /* 0x0000000000197305 */ /* 0x000ee4000020f100 */
[----:B---3--:R2:W-:Y:S04]  /*0390*/  STG.E desc[UR4][R12.64+0xc], R25 ;  /* 0x00000c190c007986 */ /* 0x0085e8000c101904 */
[----:B----4-:R-:W3:Y:S01]  /*03a0*/  LDG.E R16, desc[UR4][R16.64] ;  /* 0x0000000410107981 */ /* 0x010ee2000c1e1900 */
[----:B------:R-:W4:Y:S01]  /*03b0*/  LDC.64 R18, c[0x0][0x388] ;  /* 0x0000e200ff127b82 */ /* 0x000f220000000a00 */
[----:B------:R-:W-:-:S13]  /*03c0*/  ISETP.GT.AND P1, PT, R23, -0x1, PT ;  /* 0xffffffff1700780c */ /* 0x000fda0003f24270 */
[----:B------:R2:W-:Y:S01]  /*03d0*/  @!P1 STG.E desc[UR4][R12.64+0x8], RZ ;  /* 0x000008ff0c009986 */ /* 0x0005e2000c101904 */
[----:B---3--:R-:W-:-:S13]  /*03e0*/  ISETP.GT.AND P0, PT, R21, R16, PT ;  /* 0x000000101500720c */ /* 0x008fda0003f04270 */
[----:B------:R2:W-:Y:S04]  /*03f0*/  @P0 STG.E desc[UR4][R12.64+0x4], R16 ;  /* 0x000004100c000986 */ /* 0x0005e8000c101904 */
[----:B----4-:R-:W3:Y:S02]  /*0400*/  LDG.E R18, desc[UR4][R18.64] ;  /* 0x0000000412127981 */ /* 0x010ee4000c1e1900 */
[----:B---3--:R-:W-:-:S13]  /*0410*/  ISETP.GT.AND P0, PT, R25, R18, PT ;  /* 0x000000121900720c */ /* 0x008fda0003f04270 */
[----:B------:R2:W-:Y:S04]  /*0420*/  @P0 STG.E desc[UR4][R12.64+0xc], R18 ;  /* 0x00000c120c000986 */ /* 0x0005e8000c101904 */
[----:B------:R2:W-:Y:S04]  /*0430*/  STG.E desc[UR4][R10.64], RZ ;  /* 0x000000ff0a007986 */ /* 0x0005e8000c101904 */
[----:B------:R2:W-:Y:S04]  /*0440*/  STG.E desc[UR4][R10.64+0x4], RZ ;  /* 0x000004ff0a007986 */ /* 0x0005e8000c101904 */
[----:B------:R2:W-:Y:S04]  /*0450*/  STG.E desc[UR4][R6.64], RZ ;  /* 0x000000ff06007986 */ /* 0x0005e8000c101904 */
[----:B-1----:R-:W3:Y:S04]  /*0460*/  LDG.E R3, desc[UR4][R12.64+0x8] ;  /* 0x000008040c037981 */ /* 0x002ee8000c1e1900 */
[----:B------:R-:W3:Y:S01]  /*0470*/  LDG.E R0, desc[UR4][R12.64+0xc] ;  /* 0x00000c040c007981 */ /* 0x000ee2000c1e1900 */
[----:B------:R-:W-:Y:S01]  /*0480*/  BSSY.RECONVERGENT B1, `(.L_x_1) ;  /* 0x0000051000017945 */ /* 0x000fe20003800200 */
[----:B------:R-:W-:Y:S01]  /*0490*/  IMAD.MOV.U32 R15, RZ, RZ, RZ ;  /* 0x000000ffff0f7224 */ /* 0x000fe200078e00ff */
[----:B---3--:R-:W-:-:S13]  /*04a0*/  ISETP.GE.AND P0, PT, R3, R0, PT ;  /* 0x000000000300720c */ /* 0x008fda0003f06270 */
[----:B--2---:R-:W-:Y:S05]  /*04b0*/  @P0 BRA `(.L_x_2) ;  /* 0x0000000400340947 */ /* 0x004fea0003800000 */
[----:B------:R1:W5:Y:S01]  /*04c0*/  LDG.E R14, desc[UR4][R12.64+0x4] ;  /* 0x000004040c0e7981 */ /* 0x000362000c1e1900 */
[----:B------:R-:W-:Y:S01]  /*04d0*/  BSSY.RECONVERGENT B2, `(.L_x_3) ;  /* 0x000004a000027945 */ /* 0x000fe20003800200 */
.L_x_13:
[----:B--2---:R-:W2:Y:S01]  /*04e0*/  LDG.E R16, desc[UR4][R12.64] ;  /* 0x000000040c107981 */ /* 0x004ea2000c1e1900 */
[----:B------:R-:W-:Y:S01]  /*04f0*/  BSSY.RECONVERGENT B3, `(.L_x_4) ;  /* 0x0000044000037945 */ /* 0x000fe20003800200 */
[----:B--2--5:R-:W-:-:S13]  /*0500*/  ISETP.GE.AND P0, PT, R16, R14, PT ;  /* 0x0000000e1000720c */ /* 0x024fda0003f06270 */
[----:B---3--:R-:W-:Y:S05]  /*0510*/  @P0 BRA `(.L_x_5) ;  /* 0x0000000400040947 */ /* 0x008fea0003800000 */
[----:B------:R-:W-:Y:S01]  /*0520*/  BSSY.RECONVERGENT B4, `(.L_x_6) ;  /* 0x000003f000047945 */ /* 0x000fe20003800200 */
[----:B------:R-:W-:-:S07]  /*0530*/  I2FP.F32.S32 R17, R3 ;  /* 0x0000000300117245 */ /* 0x000fce0000201400 */
.L_x_12:
[----:B---3--:R-:W2:Y:S02]  /*0540*/  LDC.64 R18, c[0x0][0x390] ;  /* 0x0000e400ff127b82 */ /* 0x008ea40000000a00 */
[----:B--2---:R-:W2:Y:S02]  /*0550*/  LDG.E R18, desc[UR4][R18.64] ;  /* 0x0000000412127981 */ /* 0x004ea4000c1e1900 */
[----:B--2---:R-:W-:-:S05]  /*0560*/  IMAD R0, R18, R3, R16 ;  /* 0x0000000312007224 */ /* 0x004fca00078e0210 */
[----:B------:R-:W-:-:S04]  /*0570*/  IADD3 R14, P0, PT, R0, UR6, RZ ;  /* 0x00000006000e7c10 */ /* 0x000fc8000ff1e0ff */
[----:B------:R-:W-:-:S05]  /*0580*/  LEA.HI.X.SX32 R15, R0, UR7, 0x1, P0 ;  /* 0x00000007000f7c11 */ /* 0x000fca00080f0eff */
[----:B------:R-:W2:Y:S01]  /*0590*/  LDG.E.U8 R14, desc[UR4][R14.64] ;  /* 0x000000040e0e7981 */ /* 0x000ea2000c1e1100 */
[----:B------:R-:W-:Y:S01]  /*05a0*/  BSSY.RECONVERGENT B5, `(.L_x_7) ;  /* 0x0000032000057945 */ /* 0x000fe20003800200 */
[----:B--2---:R-:W-:-:S13]  /*05b0*/  ISETP.NE.AND P0, PT, R14, 0x1, PT ;  /* 0x000000010e00780c */ /* 0x004fda0003f05270 */
[----:B------:R-:W-:Y:S05]  /*05c0*/  @P0 BRA `(.L_x_8) ;  /* 0x0000000000bc0947 */ /* 0x000fea0003800000 */
[----:B------:R-:W2:Y:S04]  /*05d0*/  LDG.E R0, desc[UR4][R4.64+0x8] ;  /* 0x0000080404007981 */ /* 0x000ea8000c1e1900 */
[----:B------:R-:W3:Y:S01]  /*05e0*/  LDG.E R14, desc[UR4][R4.64+0xc] ;  /* 0x00000c04040e7981 */ /* 0x000ee2000c1e1900 */
[----:B------:R-:W-:Y:S01]  /*05f0*/  I2FP.F32.S32 R15, R16 ;  /* 0x00000010000f7245 */ /* 0x000fe20000201400 */
[----:B------:R-:W-:Y:S04]  /*0600*/  BSSY.RECONVERGENT B6, `(.L_x_9) ;  /* 0x0000019000067945 */ /* 0x000fe80003800200 */
[----:B--2---:R-:W-:Y:S01]  /*0610*/  FADD R0, R0, -R15 ;  /* 0x8000000f00007221 */ /* 0x004fe20000000000 */
[----:B---3--:R-:W-:-:S03]  /*0620*/  FADD R14, -R17, R14 ;  /* 0x0000000e110e7221 */ /* 0x008fc60000000100 */
[----:B------:R-:W-:Y:S01]  /*0630*/  FADD R0, |R0|, -RZ ;  /* 0x800000ff00007221 */ /* 0x000fe20000000200 */
[----:B------:R-:W-:-:S05]  /*0640*/  FADD R15, |R14|, -RZ ;  /* 0x800000ff0e0f7221 */ /* 0x000fca0000000200 */
[CC--:B------:R-:W-:Y:S02]  /*0650*/  VIMNMX R18, PT, PT, R0.reuse, R15.reuse, !PT ;  /* 0x0000000f00127248 */ /* 0x0c0fe40007fe0100 */
[----:B------:R-:W-:Y:S02]  /*0660*/  VIMNMX R20, PT, PT, R0, R15, PT ;  /* 0x0000000f00147248 */ /* 0x000fe40003fe0100 */
[----:B------:R-:W-:-:S04]  /*0670*/  LOP3.LUT R19, R18, 0xfe000000, RZ, 0xc0, !PT ;  /* 0xfe00000012137812 */ /* 0x000fc800078ec0ff */
[----:B------:R-:W-:-:S05]  /*0680*/  LOP3.LUT R15, R19, 0x7e800000, RZ, 0x3c, !PT ;  /* 0x7e800000130f7812 */ /* 0x000fca00078e3cff */
[-C--:B------:R-:W-:Y:S01]  /*0690*/  FMUL R0, R20, R15.reuse ;  /* 0x0000000f14007220 */ /* 0x080fe20000400000 */
[----:B------:R-:W-:-:S03]  /*06a0*/  FMUL R15, R18, R15 ;  /* 0x0000000f120f7220 */ /* 0x000fc60000400000 */
[----:B------:R-:W-:-:S04]  /*06b0*/  FMUL R0, R0, R0 ;  /* 0x0000000000007220 */ /* 0x000fc80000400000 */
[----:B------:R-:W-:-:S04]  /*06c0*/  FFMA R15, R15, R15, R0 ;  /* 0x0000000f0f0f7223 */ /* 0x000fc80000000000 */
[----:B------:R-:W-:Y:S01]  /*06d0*/  VIADD R0, R15, 0xf3000000 ;  /* 0xf30000000f007836 */ /* 0x000fe20000000000 */
[----:B------:R2:W3:Y:S04]  /*06e0*/  MUFU.RSQ R14, R15 ;  /* 0x0000000f000e7308 */ /* 0x0004e80000001400 */
[----:B------:R-:W-:-:S13]  /*06f0*/  ISETP.GT.U32.AND P0, PT, R0, 0x727fffff, PT ;  /* 0x727fffff0000780c */ /* 0x000fda0003f04070 */
[----:B--23--:R-:W-:Y:S05]  /*0700*/  @!P0 BRA `(.L_x_10) ;  /* 0x0000000000108947 */ /* 0x00cfea0003800000 */
[----:B------:R-:W-:Y:S02]  /*0710*/  MOV R0, R15 ;  /* 0x0000000f00007202 */ /* 0x000fe40000000f00 */
[----:B------:R-:W-:-:S07]  /*0720*/  MOV R14, 0x740 ;  /* 0x00000740000e7802 */ /* 0x000fce0000000f00 */
[----:B01----:R-:W-:Y:S05]  /*0730*/  CALL.REL.NOINC `($__internal_0_$__cuda_sm20_sqrt_rn_f32_slowpath) ;  /* 0x0000000800a87944 */ /* 0x003fea0003c00000 */
[----:B------:R-:W-:Y:S05]  /*0740*/  BRA `(.L_x_11) ;  /* 0x0000000000107947 */ /* 0x000fea0003800000 */
.L_x_10:
[----:B------:R-:W-:Y:S01]  /*0750*/  FMUL.FTZ R0, R15, R14 ;  /* 0x0000000e0f007220 */ /* 0x000fe20000410000 */
[----:B------:R-:W-:-:S03]  /*0760*/  FMUL.FTZ R14, R14, 0.5 ;  /* 0x3f0000000e0e7820 */ /* 0x000fc60000410000 */
[----:B------:R-:W-:-:S04]  /*0770*/  FFMA R15, -R0, R0, R15 ;  /* 0x00000000000f7223 */ /* 0x000fc8000000010f */
[----:B------:R-:W-:-:S07]  /*0780*/  FFMA R0, R15, R14, R0 ;  /* 0x0000000e0f007223 */ /* 0x000fce0000000000 */
.L_x_11:
[----:B------:R-:W-:Y:S05]  /*0790*/  BSYNC.RECONVERGENT B6 ;  /* 0x0000000000067941 */ /* 0x000fea0003800200 */
.L_x_9:
[----:B------:R-:W-:Y:S01]  /*07a0*/  FSETP.NEU.AND P0, PT, R20, RZ, PT ;  /* 0x000000ff1400720b */ /* 0x000fe20003f0d000 */
[----:B------:R-:W2:Y:S01]  /*07b0*/  LDC.64 R14, c[0x0][0x3c8] ;  /* 0x0000f200ff0e7b82 */ /* 0x000ea20000000a00 */
[----:B------:R-:W-:-:S11]  /*07c0*/  LOP3.LUT R19, R19, 0x800000, RZ, 0xfc, !PT ;  /* 0x0080000013137812 */ /* 0x000fd600078efcff */
[----:B------:R-:W-:Y:S01]  /*07d0*/  @P0 FMUL R18, R19, R0 ;  /* 0x0000000013120220 */ /* 0x000fe20000400000 */
[----:B------:R-:W-:-:S04]  /*07e0*/  FSETP.NEU.AND P0, PT, R20, +INF , PT ;  /* 0x7f8000001400780b */ /* 0x000fc80003f0d000 */
[----:B------:R-:W-:-:S05]  /*07f0*/  FSEL R19, R18, +INF , P0 ;  /* 0x7f80000012137808 */ /* 0x000fca0000000000 */
[----:B------:R3:W-:Y:S04]  /*0800*/  STG.E desc[UR4][R8.64], R19 ;  /* 0x0000001308007986 */ /* 0x0007e8000c101904 */
[----:B--2---:R-:W2:Y:S02]  /*0810*/  LDG.E R14, desc[UR4][R14.64] ;  /* 0x000000040e0e7981 */ /* 0x004ea4000c1e1900 */
[----:B--2---:R-:W-:-:S13]  /*0820*/  FSETP.GEU.AND P0, PT, R19, R14, PT ;  /* 0x0000000e1300720b */ /* 0x004fda0003f0e000 */
[----:B------:R-:W2:Y:S04]  /*0830*/  @!P0 LDG.E R21, desc[UR4][R10.64] ;  /* 0x000000040a158981 */ /* 0x000ea8000c1e1900 */
[----:B------:R-:W4:Y:S01]  /*0840*/  @!P0 LDG.E R0, desc[UR4][R10.64+0x4] ;  /* 0x000004040a008981 */ /* 0x000f22000c1e1900 */
[----:B--2---:R-:W-:Y:S02]  /*0850*/  @!P0 IMAD.IADD R21, R21, 0x1, R16 ;  /* 0x0000000115158824 */ /* 0x004fe400078e0210 */
[----:B----4-:R-:W-:-:S03]  /*0860*/  @!P0 IMAD.IADD R23, R0, 0x1, R3 ;  /* 0x0000000100178824 */ /* 0x010fc600078e0203 */
[----:B------:R3:W-:Y:S04]  /*0870*/  @!P0 STG.E desc[UR4][R10.64], R21 ;  /* 0x000000150a008986 */ /* 0x0007e8000c101904 */
[----:B------:R3:W-:Y:S04]  /*0880*/  @!P0 STG.E desc[UR4][R10.64+0x4], R23 ;  /* 0x000004170a008986 */ /* 0x0007e8000c101904 */
[----:B------:R-:W2:Y:S02]  /*0890*/  @!P0 LDG.E R0, desc[UR4][R6.64] ;  /* 0x0000000406008981 */ /* 0x000ea4000c1e1900 */
[----:B--2---:R-:W-:-:S05]  /*08a0*/  @!P0 FADD R25, R0, 1 ;  /* 0x3f80000000198421 */ /* 0x004fca0000000000 */
[----:B------:R3:W-:Y:S02]  /*08b0*/  @!P0 STG.E desc[UR4][R6.64], R25 ;  /* 0x0000001906008986 */ /* 0x0007e4000c101904 */
.L_x_8:
[----:B------:R-:W-:Y:S05]  /*08c0*/  BSYNC.RECONVERGENT B5 ;  /* 0x0000000000057941 */ /* 0x000fea0003800200 */
.L_x_7:
[----:B------:R-:W2:Y:S01]  /*08d0*/  LDG.E R14, desc[UR4][R12.64+0x4] ;  /* 0x000004040c0e7981 */ /* 0x000ea2000c1e1900 */
[----:B------:R-:W-:-:S04]  /*08e0*/  IADD3 R16, PT, PT, R16, 0x1, RZ ;  /* 0x0000000110107810 */ /* 0x000fc80007ffe0ff */
[----:B--2---:R-:W-:-:S13]  /*08f0*/  ISETP.GE.AND P0, PT, R16, R14, PT ;  /* 0x0000000e1000720c */ /* 0x004fda0003f06270 */
[----:B------:R-:W-:Y:S05]  /*0900*/  @!P0 BRA `(.L_x_12) ;  /* 0xfffffffc000c8947 */ /* 0x000fea000383ffff */
[----:B------:R-:W-:Y:S05]  /*0910*/  BSYNC.RECONVERGENT B4 ;  /* 0x0000000000047941 */ /* 0x000fea0003800200 */
.L_x_6:
[----:B------:R2:W5:Y:S02]  /*0920*/  LDG.E R0, desc[UR4][R12.64+0xc] ;  /* 0x00000c040c007981 */ /* 0x000564000c1e1900 */
.L_x_5:
[----:B------:R-:W-:Y:S05]  /*0930*/  BSYNC.RECONVERGENT B3 ;  /* 0x0000000000037941 */ /* 0x000fea0003800200 */
.L_x_4:
[----:B------:R-:W-:-:S05]  /*0940*/  VIADD R3, R3, 0x1 ;  /* 0x0000000103037836 */ /* 0x000fca0000000000 */
[----:B-----5:R-:W-:-:S13]  /*0950*/  ISETP.GE.AND P0, PT, R3, R0, PT ;  /* 0x000000000300720c */ /* 0x020fda0003f06270 */
[----:B------:R-:W-:Y:S05]  /*0960*/  @!P0 BRA `(.L_x_13) ;  /* 0xfffffff800dc8947 */ /* 0x000fea000383ffff */
[----:B------:R-:W-:Y:S05]  /*0970*/  BSYNC.RECONVERGENT B2 ;  /* 0x0000000000027941 */ /* 0x000fea0003800200 */
.L_x_3:
[----:B------:R4:W5:Y:S02]  /*0980*/  LDG.E R15, desc[UR4][R6.64] ;  /* 0x00000004060f7981 */ /* 0x000964000c1e1900 */
.L_x_2:
[----:B------:R-:W-:Y:S05]  /*0990*/  BSYNC.RECONVERGENT B1 ;  /* 0x0000000000017941 */ /* 0x000fea0003800200 */
.L_x_1:
[----:B-----5:R-:W-:Y:S01]  /*09a0*/  FSETP.GT.AND P0, PT, R15, RZ, PT ;  /* 0x000000ff0f00720b */ /* 0x020fe20003f04000 */
[----:B------:R-:W-:-:S12]  /*09b0*/  BSSY.RECONVERGENT B1, `(.L_x_14) ;  /* 0x000002a000017945 */ /* 0x000fd80003800200 */
[----:B------:R-:W-:Y:S05]  /*09c0*/  @P0 BRA `(.L_x_15) ;  /* 0x00000000000c0947 */ /* 0x000fea0003800000 */
[----:B------:R0:W5:Y:S04]  /*09d0*/  LDG.E R14, desc[UR4][R4.64] ;  /* 0x00000004040e7981 */ /* 0x000168000c1e1900 */
[----:B------:R0:W5:Y:S01]  /*09e0*/  LDG.E R0, desc[UR4][R4.64+0x4] ;  /* 0x0000040404007981 */ /* 0x000162000c1e1900 */
[----:B------:R-:W-:Y:S05]  /*09f0*/  BRA `(.L_x_16) ;  /* 0x0000000000947947 */ /* 0x000fea0003800000 */
.L_x_15:
[----:B------:R-:W5:Y:S01]  /*0a00*/  LDG.E R0, desc[UR4][R10.64] ;  /* 0x000000040a007981 */ /* 0x000f62000c1e1900 */
[----:B------:R-:W0:Y:S01]  /*0a10*/  MUFU.RCP R14, R15 ;  /* 0x0000000f000e7308 */ /* 0x000e220000001000 */
[----:B------:R-:W-:Y:S01]  /*0a20*/  BSSY.RECONVERGENT B2, `(.L_x_17) ;  /* 0x000000d000027945 */ /* 0x000fe20003800200 */
[----:B0-----:R-:W-:-:S04]  /*0a30*/  FFMA R3, R14, -R15, 1 ;  /* 0x3f8000000e037423 */ /* 0x001fc8000000080f */
[----:B------:R-:W-:Y:S01]  /*0a40*/  FFMA R3, R14, R3, R14 ;  /* 0x000000030e037223 */ /* 0x000fe2000000000e */
[----:B-----5:R-:W-:-:S04]  /*0a50*/  I2FP.F32.S32 R0, R0 ;  /* 0x0000000000007245 */ /* 0x020fc80000201400 */
[----:B------:R-:W0:Y:S01]  /*0a60*/  FCHK P0, R0, R15 ;  /* 0x0000000f00007302 */ /* 0x000e220000000000 */
[----:B------:R-:W-:-:S04]  /*0a70*/  FFMA R14, R0, R3, RZ ;  /* 0x00000003000e7223 */ /* 0x000fc800000000ff */
[----:B------:R-:W-:-:S04]  /*0a80*/  FFMA R16, R14, -R15, R0 ;  /* 0x8000000f0e107223 */ /* 0x000fc80000000000 */
[----:B------:R-:W-:Y:S01]  /*0a90*/  FFMA R3, R3, R16, R14 ;  /* 0x0000001003037223 */ /* 0x000fe2000000000e */
[----:B0-----:R-:W-:Y:S06]  /*0aa0*/  @!P0 BRA `(.L_x_18) ;  /* 0x0000000000108947 */ /* 0x001fec0003800000 */
[----:B------:R-:W-:Y:S01]  /*0ab0*/  IMAD.MOV.U32 R3, RZ, RZ, R15 ;  /* 0x000000ffff037224 */ /* 0x000fe200078e000f */
[----:B------:R-:W-:-:S07]  /*0ac0*/  MOV R16, 0xae0 ;  /* 0x00000ae000107802 */ /* 0x000fce0000000f00 */
[----:B-1234-:R-:W-:Y:S05]  /*0ad0*/  CALL.REL.NOINC `($__internal_1_$__cuda_sm3x_div_rn_noftz_f32_slowpath) ;  /* 0x0000000800187944 */ /* 0x01efea0003c00000 */
[----:B------:R-:W-:-:S07]  /*0ae0*/  MOV R3, R0 ;  /* 0x0000000000037202 */ /* 0x000fce0000000f00 */
.L_x_18:
[----:B------:R-:W-:Y:S05]  /*0af0*/  BSYNC.RECONVERGENT B2 ;  /* 0x0000000000027941 */ /* 0x000fea0003800200 */
.L_x_17:
[----:B------:R0:W-:Y:S04]  /*0b00*/  STG.E desc[UR4][R4.64], R3 ;  /* 0x0000000304007986 */ /* 0x0001e8000c101904 */
[----:B------:R-:W5:Y:S04]  /*0b10*/  LDG.E R15, desc[UR4][R6.64] ;  /* 0x00000004060f7981 */ /* 0x000f68000c1e1900 */
[----:B------:R-:W2:Y:S01]  /*0b20*/  LDG.E R0, desc[UR4][R10.64+0x4] ;  /* 0x000004040a007981 */ /* 0x000ea2000c1e1900 */
[----:B------:R-:W-:Y:S01]  /*0b30*/  BSSY.RECONVERGENT B2, `(.L_x_19) ;  /* 0x000000f000027945 */ /* 0x000fe20003800200 */
[----:B-----5:R-:W5:Y:S01]  /*0b40*/  MUFU.RCP R14, R15 ;  /* 0x0000000f000e7308 */ /* 0x020f620000001000 */
[----:B--2---:R-:W-:-:S07]  /*0b50*/  I2FP.F32.S32 R0, R0 ;  /* 0x0000000000007245 */ /* 0x004fce0000201400 */
[----:B------:R-:W2:Y:S01]  /*0b60*/  FCHK P0, R0, R15 ;  /* 0x0000000f00007302 */ /* 0x000ea20000000000 */
[----:B-----5:R-:W-:-:S04]  /*0b70*/  FFMA R17, -R15, R14, 1 ;  /* 0x3f8000000f117423 */ /* 0x020fc8000000010e */
[----:B------:R-:W-:Y:S01]  /*0b80*/  FFMA R17, R14, R17, R14 ;  /* 0x000000110e117223 */ /* 0x000fe2000000000e */
[----:B------:R-:W-:-:S03]  /*0b90*/  IMAD.MOV.U32 R14, RZ, RZ, R3 ;  /* 0x000000ffff0e7224 */ /* 0x000fc600078e0003 */
[----:B------:R-:W-:-:S04]  /*0ba0*/  FFMA R16, R0, R17, RZ ;  /* 0x0000001100107223 */ /* 0x000fc800000000ff */
[----:B------:R-:W-:-:S04]  /*0bb0*/  FFMA R18, -R15, R16, R0 ;  /* 0x000000100f127223 */ /* 0x000fc80000000100 */
[----:B------:R-:W-:Y:S01]  /*0bc0*/  FFMA R17, R17, R18, R16 ;  /* 0x0000001211117223 */ /* 0x000fe20000000010 */
[----:B0-2---:R-:W-:Y:S06]  /*0bd0*/  @!P0 BRA `(.L_x_20) ;  /* 0x0000000000108947 */ /* 0x005fec0003800000 */
[----:B------:R-:W-:Y:S01]  /*0be0*/  IMAD.MOV.U32 R3, RZ, RZ, R15 ;  /* 0x000000ffff037224 */ /* 0x000fe200078e000f */
[----:B------:R-:W-:-:S07]  /*0bf0*/  MOV R16, 0xc10 ;  /* 0x00000c1000107802 */ /* 0x000fce0000000f00 */
[----:B-1-34-:R-:W-:Y:S05]  /*0c00*/  CALL.REL.NOINC `($__internal_1_$__cuda_sm3x_div_rn_noftz_f32_slowpath) ;  /* 0x0000000400cc7944 */ /* 0x01afea0003c00000 */
[----:B------:R-:W-:-:S07]  /*0c10*/  MOV R17, R0 ;  /* 0x0000000000117202 */ /* 0x000fce0000000f00 */
.L_x_20:
[----:B------:R-:W-:Y:S05]  /*0c20*/  BSYNC.RECONVERGENT B2 ;  /* 0x0000000000027941 */ /* 0x000fea0003800200 */
.L_x_19:
[----:B------:R0:W-:Y:S01]  /*0c30*/  STG.E desc[UR4][R4.64+0x4], R17 ;  /* 0x0000041104007986 */ /* 0x0001e2000c101904 */
[----:B------:R-:W-:-:S07]  /*0c40*/  IMAD.MOV.U32 R0, RZ, RZ, R17 ;  /* 0x000000ffff007224 */ /* 0x000fce00078e0011 */
.L_x_16:
[----:B------:R-:W-:Y:S05]  /*0c50*/  BSYNC.RECONVERGENT B1 ;  /* 0x0000000000017941 */ /* 0x000fea0003800200 */
.L_x_14:
[----:B------:R-:W2:Y:S04]  /*0c60*/  LDG.E R3, desc[UR4][R4.64+0x8] ;  /* 0x0000080404037981 */ /* 0x000ea8000c1e1900 */
[----:B------:R-:W3:Y:S01]  /*0c70*/  LDG.E R15, desc[UR4][R4.64+0xc] ;  /* 0x00000c04040f7981 */ /* 0x000ee2000c1e1900 */
[----:B------:R-:W-:Y:S01]  /*0c80*/  BSSY.RECONVERGENT B1, `(.L_x_21) ;  /* 0x0000019000017945 */ /* 0x000fe20003800200 */
[----:B--2--5:R-:W-:Y:S01]  /*0c90*/  FADD R3, -R3, R14 ;  /* 0x0000000e03037221 */ /* 0x024fe20000000100 */
[----:B---3--:R-:W-:-:S03]  /*0ca0*/  FADD R0, -R15, R0 ;  /* 0x000000000f007221 */ /* 0x008fc60000000100 */
[----:B------:R-:W-:Y:S01]  /*0cb0*/  FADD R3, |R3|, -RZ ;  /* 0x800000ff03037221 */ /* 0x000fe20000000200 */
[----:B------:R-:W-:-:S05]  /*0cc0*/  FADD R0, |R0|, -RZ ;  /* 0x800000ff00007221 */ /* 0x000fca0000000200 */
[CC--:B------:R-:W-:Y:S02]  /*0cd0*/  VIMNMX R16, PT, PT, R3.reuse, R0.reuse, !PT ;  /* 0x0000000003107248 */ /* 0x0c0fe40007fe0100 */
[----:B------:R-:W-:Y:S02]  /*0ce0*/  VIMNMX R3, PT, PT, R3, R0, PT ;  /* 0x0000000003037248 */ /* 0x000fe40003fe0100 */
[----:B0-----:R-:W-:-:S04]  /*0cf0*/  LOP3.LUT R17, R16, 0xfe000000, RZ, 0xc0, !PT ;  /* 0xfe00000010117812 */ /* 0x001fc800078ec0ff */
[----:B------:R-:W-:-:S05]  /*0d00*/  LOP3.LUT R0, R17, 0x7e800000, RZ, 0x3c, !PT ;  /* 0x7e80000011007812 */ /* 0x000fca00078e3cff */
[-C--:B------:R-:W-:Y:S01]  /*0d10*/  FMUL R14, R3, R0.reuse ;  /* 0x00000000030e7220 */ /* 0x080fe20000400000 */
[----:B------:R-:W-:-:S03]  /*0d20*/  FMUL R0, R16, R0 ;  /* 0x0000000010007220 */ /* 0x000fc60000400000 */
[----:B------:R-:W-:-:S04]  /*0d30*/  FMUL R15, R14, R14 ;  /* 0x0000000e0e0f7220 */ /* 0x000fc80000400000 */
[----:B------:R-:W-:-:S04]  /*0d40*/  FFMA R15, R0, R0, R15 ;  /* 0x00000000000f7223 */ /* 0x000fc8000000000f */
[----:B------:R-:W-:Y:S01]  /*0d50*/  VIADD R0, R15, 0xf3000000 ;  /* 0xf30000000f007836 */ /* 0x000fe20000000000 */
[----:B------:R0:W2:Y:S04]  /*0d60*/  MUFU.RSQ R14, R15 ;  /* 0x0000000f000e7308 */ /* 0x0000a80000001400 */
[----:B------:R-:W-:-:S13]  /*0d70*/  ISETP.GT.U32.AND P0, PT, R0, 0x727fffff, PT ;  /* 0x727fffff0000780c */ /* 0x000fda0003f04070 */
[----:B0-2---:R-:W-:Y:S05]  /*0d80*/  @!P0 BRA `(.L_x_22) ;  /* 0x0000000000108947 */ /* 0x005fea0003800000 */
[----:B------:R-:W-:Y:S02]  /*0d90*/  MOV R0, R15 ;  /* 0x0000000f00007202 */ /* 0x000fe40000000f00 */
[----:B------:R-:W-:-:S07]  /*0da0*/  MOV R14, 0xdc0 ;  /* 0x00000dc0000e7802 */ /* 0x000fce0000000f00 */
[----:B-1--4-:R-:W-:Y:S05]  /*0db0*/  CALL.REL.NOINC `($__internal_0_$__cuda_sm20_sqrt_rn_f32_slowpath) ;  /* 0x0000000400087944 */ /* 0x012fea0003c00000 */
[----:B------:R-:W-:Y:S05]  /*0dc0*/  BRA `(.L_x_23) ;  /* 0x0000000000107947 */ /* 0x000fea0003800000 */
.L_x_22:
[----:B------:R-:W-:Y:S01]  /*0dd0*/  FMUL.FTZ R0, R15, R14 ;  /* 0x0000000e0f007220 */ /* 0x000fe20000410000 */
[----:B------:R-:W-:-:S03]  /*0de0*/  FMUL.FTZ R14, R14, 0.5 ;  /* 0x3f0000000e0e7820 */ /* 0x000fc60000410000 */
[----:B------:R-:W-:-:S04]  /*0df0*/  FFMA R15, -R0, R0, R15 ;  /* 0x00000000000f7223 */ /* 0x000fc8000000010f */
[----:B------:R-:W-:-:S07]  /*0e00*/  FFMA R0, R15, R14, R0 ;  /* 0x0000000e0f007223 */ /* 0x000fce0000000000 */
.L_x_23:
[----:B------:R-:W-:Y:S05]  /*0e10*/  BSYNC.RECONVERGENT B1 ;  /* 0x0000000000017941 */ /* 0x000fea0003800200 */
.L_x_21:
[----:B------:R-:W-:Y:S01]  /*0e20*/  FSETP.NEU.AND P0, PT, R3, RZ, PT ;  /* 0x000000ff0300720b */ /* 0x000fe20003f0d000 */
[----:B------:R-:W0:Y:S01]  /*0e30*/  LDC.64 R14, c[0x0][0x3d0] ;  /* 0x0000f400ff0e7b82 */ /* 0x000e220000000a00 */
[----:B------:R-:W-:-:S11]  /*0e40*/  LOP3.LUT R17, R17, 0x800000, RZ, 0xfc, !PT ;  /* 0x0080000011117812 */ /* 0x000fd600078efcff */
[----:B------:R-:W-:Y:S01]  /*0e50*/  @P0 FMUL R16, R17, R0 ;  /* 0x0000000011100220 */ /* 0x000fe20000400000 */
[----:B------:R-:W-:-:S04]  /*0e60*/  FSETP.NEU.AND P0, PT, R3, +INF , PT ;  /* 0x7f8000000300780b */ /* 0x000fc80003f0d000 */
[----:B------:R-:W-:-:S05]  /*0e70*/  FSEL R3, R16, +INF , P0 ;  /* 0x7f80000010037808 */ /* 0x000fca0000000000 */
[----:B------:R2:W-:Y:S04]  /*0e80*/  STG.E desc[UR4][R8.64], R3 ;  /* 0x0000000308007986 */ /* 0x0005e8000c101904 */
[----:B0-----:R-:W3:Y:S02]  /*0e90*/  LDG.E R14, desc[UR4][R14.64] ;  /* 0x000000040e0e7981 */ /* 0x001ee4000c1e1900 */
[----:B---3--:R-:W-:-:S13]  /*0ea0*/  FSETP.GEU.AND P0, PT, R3, R14, PT ;  /* 0x0000000e0300720b */ /* 0x008fda0003f0e000 */
[----:B--2---:R-:W-:Y:S05]  /*0eb0*/  @!P0 BRA `(.L_x_24) ;  /* 0x0000000000788947 */ /* 0x004fea0003800000 */
[----:B------:R-:W2:Y:S04]  /*0ec0*/  LDG.E R17, desc[UR4][R4.64+0x4] ;  /* 0x0000040404117981 */ /* 0x000ea8000c1e1900 */
[----:B------:R-:W3:Y:S01]  /*0ed0*/  LDG.E R3, desc[UR4][R4.64] ;  /* 0x0000000404037981 */ /* 0x000ee2000c1e1900 */
[----:B------:R-:W0:Y:S03]  /*0ee0*/  LDC.64 R14, c[0x0][0x3d8] ;  /* 0x0000f600ff0e7b82 */ /* 0x000e260000000a00 */
[----:B--2---:R2:W-:Y:S04]  /*0ef0*/  STG.E desc[UR4][R4.64+0xc], R17 ;  /* 0x00000c1104007986 */ /* 0x0045e8000c101904 */
[----:B---3--:R2:W-:Y:S04]  /*0f00*/  STG.E desc[UR4][R4.64+0x8], R3 ;  /* 0x0000080304007986 */ /* 0x0085e8000c101904 */
[----:B0-----:R-:W3:Y:S02]  /*0f10*/  LDG.E R15, desc[UR4][R14.64] ;  /* 0x000000040e0f7981 */ /* 0x001ee4000c1e1900 */
[C---:B---3--:R-:W-:Y:S01]  /*0f20*/  ISETP.GE.AND P0, PT, R2.reuse, R15, PT ;  /* 0x0000000f0200720c */ /* 0x048fe20003f06270 */
[----:B------:R-:W-:-:S12]  /*0f30*/  VIADD R2, R2, 0x1 ;  /* 0x0000000102027836 */ /* 0x000fd80000000000 */
[----:B--2---:R-:W-:Y:S05]  /*0f40*/  @!P0 BRA `(.L_x_25) ;  /* 0xfffffff000b88947 */ /* 0x004fea000383ffff */
[----:B------:R-:W-:Y:S05]  /*0f50*/  BSYNC.RECONVERGENT B0 ;  /* 0x0000000000007941 */ /* 0x000fea0003800200 */
.L_x_0:
[----:B------:R-:W0:Y:S01]  /*0f60*/  LDC.64 R2, c[0x0][0x3c8] ;  /* 0x0000f200ff027b82 */ /* 0x000e220000000a00 */
[----:B------:R-:W2:Y:S04]  /*0f70*/  LDG.E R0, desc[UR4][R6.64] ;  /* 0x0000000406007981 */ /* 0x000ea8000c1e1900 */
[----:B0-----:R-:W3:Y:S01]  /*0f80*/  LDG.E R2, desc[UR4][R2.64] ;  /* 0x0000000402027981 */ /* 0x001ee2000c1e1900 */
[----:B------:R-:W-:Y:S01]  /*0f90*/  BSSY.RECONVERGENT B0, `(.L_x_26) ;  /* 0x000000e000007945 */ /* 0x000fe20003800200 */
[----:B---3--:R-:W-:-:S04]  /*0fa0*/  FMUL R8, R2, R2 ;  /* 0x0000000202087220 */ /* 0x008fc80000400000 */
[----:B------:R-:W-:-:S04]  /*0fb0*/  FMUL R3, R8, 3.141590118408203125 ;  /* 0x40490fd008037820 */ /* 0x000fc80000400000 */
[----:B------:R-:W0:Y:S08]  /*0fc0*/  MUFU.RCP R8, R3 ;  /* 0x0000000300087308 */ /* 0x000e300000001000 */
[----:B--2---:R-:W2:Y:S01]  /*0fd0*/  FCHK P0, R0, R3 ;  /* 0x0000000300007302 */ /* 0x004ea20000000000 */
[----:B0-----:R-:W-:-:S04]  /*0fe0*/  FFMA R9, -R3, R8, 1 ;  /* 0x3f80000003097423 */ /* 0x001fc80000000108 */
[----:B------:R-:W-:-:S04]  /*0ff0*/  FFMA R9, R8, R9, R8 ;  /* 0x0000000908097223 */ /* 0x000fc80000000008 */
[----:B------:R-:W-:-:S04]  /*1000*/  FFMA R8, R0, R9, RZ ;  /* 0x0000000900087223 */ /* 0x000fc800000000ff */
[----:B------:R-:W-:-:S04]  /*1010*/  FFMA R10, -R3, R8, R0 ;  /* 0x00000008030a7223 */ /* 0x000fc80000000100 */
[----:B------:R-:W-:Y:S01]  /*1020*/  FFMA R9, R9, R10, R8 ;  /* 0x0000000a09097223 */ /* 0x000fe20000000008 */
[----:B--2---:R-:W-:Y:S06]  /*1030*/  @!P0 BRA `(.L_x_27) ;  /* 0x00000000000c8947 */ /* 0x004fec0003800000 */
[----:B------:R-:W-:-:S07]  /*1040*/  MOV R16, 0x1060 ;  /* 0x0000106000107802 */ /* 0x000fce0000000f00 */
[----:B-1--4-:R-:W-:Y:S05]  /*1050*/  CALL.REL.NOINC `($__internal_1_$__cuda_sm3x_div_rn_noftz_f32_slowpath) ;  /* 0x0000000000b87944 */ /* 0x012fea0003c00000 */
[----:B------:R-:W-:-:S07]  /*1060*/  IMAD.MOV.U32 R9, RZ, RZ, R0 ;  /* 0x000000ffff097224 */ /* 0x000fce00078e0000 */
.L_x_27:
[----:B------:R-:W-:Y:S05]  /*1070*/  BSYNC.RECONVERGENT B0 ;  /* 0x0000000000007941 */ /* 0x000fea0003800200 */
.L_x_26:
[----:B------:R-:W-:Y:S01]  /*1080*/  STG.E desc[UR4][R4.64+0x10], R9 ;  /* 0x0000100904007986 */ /* 0x000fe2000c101904 */
[----:B------:R-:W-:Y:S05]  /*1090*/  EXIT ;  /* 0x000000000000794d */ /* 0x000fea0003800000 */
.L_x_24:
        /* <DEDUP_REMOVED lines=16> */
[----:B------:R-:W-:-:S07]  /*11a0*/  MOV R9, R0 ;  /* 0x0000000000097202 */ /* 0x000fce0000000f00 */
.L_x_29:
[----:B------:R-:W-:Y:S05]  /*11b0*/  BSYNC.RECONVERGENT B1 ;  /* 0x0000000000017941 */ /* 0x000fea0003800200 */
.L_x_28:
[----:B------:R-:W-:Y:S01]  /*11c0*/  STG.E desc[UR4][R4.64+0x10], R9 ;  /* 0x0000100904007986 */ /* 0x000fe2000c101904 */
[----:B------:R-:W-:Y:S05]  /*11d0*/  EXIT ;  /* 0x000000000000794d */ /* 0x000fea0003800000 */
        .weak           $__internal_0_$__cuda_sm20_sqrt_rn_f32_slowpath
        .type           $__internal_0_$__cuda_sm20_sqrt_rn_f32_slowpath,@function
        .size           $__internal_0_$__cuda_sm20_sqrt_rn_f32_slowpath,($__internal_1_$__cuda_sm3x_div_rn_noftz_f32_slowpath - $__internal_0_$__cuda_sm20_sqrt_rn_f32_slowpath)
$__internal_0_$__cuda_sm20_sqrt_rn_f32_slowpath:
[----:B------:R-:W-:-:S13]  /*11e0*/  LOP3.LUT P0, RZ, R0, 0x7fffffff, RZ, 0xc0, !PT ;  /* 0x7fffffff00ff7812 */ /* 0x000fda000780c0ff */
[----:B------:R-:W-:Y:S01]  /*11f0*/  @!P0 IMAD.MOV.U32 R15, RZ, RZ, R0 ;  /* 0x000000ffff0f8224 */ /* 0x000fe200078e0000 */
[----:B------:R-:W-:Y:S06]  /*1200*/  @!P0 BRA `(.L_x_30) ;  /* 0x0000000000408947 */ /* 0x000fec0003800000 */
[----:B------:R-:W-:-:S13]  /*1210*/  FSETP.GEU.FTZ.AND P0, PT, R0, RZ, PT ;  /* 0x000000ff0000720b */ /* 0x000fda0003f1e000 */
[----:B------:R-:W-:Y:S01]  /*1220*/  @!P0 IMAD.MOV.U32 R15, RZ, RZ, 0x7fffffff ;  /* 0x7fffffffff0f8424 */ /* 0x000fe200078e00ff */
[----:B------:R-:W-:Y:S06]  /*1230*/  @!P0 BRA `(.L_x_30) ;  /* 0x0000000000348947 */ /* 0x000fec0003800000 */
[----:B------:R-:W-:-:S13]  /*1240*/  FSETP.GTU.FTZ.AND P0, PT, |R0|, +INF , PT ;  /* 0x7f8000000000780b */ /* 0x000fda0003f1c200 */
[----:B------:R-:W-:Y:S01]  /*1250*/  @P0 FADD.FTZ R15, R0, 1 ;  /* 0x3f800000000f0421 */ /* 0x000fe20000010000 */
[----:B------:R-:W-:Y:S06]  /*1260*/  @P0 BRA `(.L_x_30) ;  /* 0x0000000000280947 */ /* 0x000fec0003800000 */
[----:B------:R-:W-:-:S13]  /*1270*/  FSETP.NEU.FTZ.AND P0, PT, |R0|, +INF , PT ;  /* 0x7f8000000000780b */ /* 0x000fda0003f1d200 */
[----:B------:R-:W-:-:S04]  /*1280*/  @P0 FFMA R21, R0, 1.84467440737095516160e+19, RZ ;  /* 0x5f80000000150823 */ /* 0x000fc800000000ff */
[----:B------:R-:W0:Y:S02]  /*1290*/  @P0 MUFU.RSQ R22, R21 ;  /* 0x0000001500160308 */ /* 0x000e240000001400 */
[----:B0-----:R-:W-:Y:S01]  /*12a0*/  @P0 FMUL.FTZ R24, R21, R22 ;  /* 0x0000001615180220 */ /* 0x001fe20000410000 */
[----:B------:R-:W-:-:S03]  /*12b0*/  @P0 FMUL.FTZ R22, R22, 0.5 ;  /* 0x3f00000016160820 */ /* 0x000fc60000410000 */
[----:B------:R-:W-:-:S04]  /*12c0*/  @P0 FADD.FTZ R15, -R24, -RZ ;  /* 0x800000ff180f0221 */ /* 0x000fc80000010100 */
[----:B------:R-:W-:Y:S01]  /*12d0*/  @P0 FFMA R23, R24, R15, R21 ;  /* 0x0000000f18170223 */ /* 0x000fe20000000015 */
[----:B------:R-:W-:-:S03]  /*12e0*/  @!P0 MOV R15, R0 ;  /* 0x00000000000f8202 */ /* 0x000fc60000000f00 */
[----:B------:R-:W-:-:S04]  /*12f0*/  @P0 FFMA R22, R23, R22, R24 ;  /* 0x0000001617160223 */ /* 0x000fc80000000018 */
[----:B------:R-:W-:-:S07]  /*1300*/  @P0 FMUL.FTZ R15, R22, 2.3283064365386962891e-10 ;  /* 0x2f800000160f0820 */ /* 0x000fce0000410000 */
.L_x_30:
[----:B------:R-:W-:Y:S02]  /*1310*/  IMAD.MOV.U32 R0, RZ, RZ, R15 ;  /* 0x000000ffff007224 */ /* 0x000fe400078e000f */
[----:B------:R-:W-:-:S04]  /*1320*/  HFMA2 R15, -RZ, RZ, 0, 0 ;  /* 0x00000000ff0f7431 */ /* 0x000fc800000001ff */
[----:B------:R-:W-:Y:S05]  /*1330*/  RET.REL.NODEC R14 `(_Z15meanShiftKernalPbPiS0_PfS0_S0_S0_S1_S1_S1_S1_S0_) ;  /* 0xffffffec0e307950 */ /* 0x000fea0003c3ffff */
        .weak           $__internal_1_$__cuda_sm3x_div_rn_noftz_f32_slowpath
        .type           $__internal_1_$__cuda_sm3x_div_rn_noftz_f32_slowpath,@function
        .size           $__internal_1_$__cuda_sm3x_div_rn_noftz_f32_slowpath,(.L_x_44 - $__internal_1_$__cuda_sm3x_div_rn_noftz_f32_slowpath)
$__internal_1_$__cuda_sm3x_div_rn_noftz_f32_slowpath:
[----:B------:R-:W-:Y:S01]  /*1340*/  SHF.R.U32.HI R15, RZ, 0x17, R3 ;  /* 0x00000017ff0f7819 */ /* 0x000fe20000011603 */
[----:B------:R-:W-:Y:S01]  /*1350*/  BSSY.RECONVERGENT B3, `(.L_x_31) ;  /* 0x0000062000037945 */ /* 0x000fe20003800200 */
[----:B------:R-:W-:Y:S02]  /*1360*/  SHF.R.U32.HI R17, RZ, 0x17, R0 ;  /* 0x00000017ff117819 */ /* 0x000fe40000011600 */
[----:B------:R-:W-:Y:S02]  /*1370*/  LOP3.LUT R15, R15, 0xff, RZ, 0xc0, !PT ;  /* 0x000000ff0f0f7812 */ /* 0x000fe400078ec0ff */
[----:B------:R-:W-:-:S03]  /*1380*/  LOP3.LUT R19, R17, 0xff, RZ, 0xc0, !PT ;  /* 0x000000ff11137812 */ /* 0x000fc600078ec0ff */
[----:B------:R-:W-:Y:S01]  /*1390*/  VIADD R20, R15, 0xffffffff ;  /* 0xffffffff0f147836 */ /* 0x000fe20000000000 */
[----:B------:R-:W-:-:S04]  /*13a0*/  IADD3 R18, PT, PT, R19, -0x1, RZ ;  /* 0xffffffff13127810 */ /* 0x000fc80007ffe0ff */
[----:B------:R-:W-:-:S04]  /*13b0*/  ISETP.GT.U32.AND P0, PT, R20, 0xfd, PT ;  /* 0x000000fd1400780c */ /* 0x000fc80003f04070 */
[----:B------:R-:W-:-:S13]  /*13c0*/  ISETP.GT.U32.OR P0, PT, R18, 0xfd, P0 ;  /* 0x000000fd1200780c */ /* 0x000fda0000704470 */
[----:B------:R-:W-:Y:S01]  /*13d0*/  @!P0 IMAD.MOV.U32 R17, RZ, RZ, RZ ;  /* 0x000000ffff118224 */ /* 0x000fe200078e00ff */
[----:B------:R-:W-:Y:S06]  /*13e0*/  @!P0 BRA `(.L_x_32) ;  /* 0x00000000005c8947 */ /* 0x000fec0003800000 */
[----:B------:R-:W-:Y:S02]  /*13f0*/  FSETP.GTU.FTZ.AND P0, PT, |R0|, +INF , PT ;  /* 0x7f8000000000780b */ /* 0x000fe40003f1c200 */
[----:B------:R-:W-:-:S04]  /*1400*/  FSETP.GTU.FTZ.AND P1, PT, |R3|, +INF , PT ;  /* 0x7f8000000300780b */ /* 0x000fc80003f3c200 */
[----:B------:R-:W-:-:S13]  /*1410*/  PLOP3.LUT P0, PT, P0, P1, PT, 0xf8, 0x8f ;  /* 0x00000000008f781c */ /* 0x000fda0000703f70 */
[----:B------:R-:W-:Y:S05]  /*1420*/  @P0 BRA `(.L_x_33) ;  /* 0x00000004004c0947 */ /* 0x000fea0003800000 */
[----:B------:R-:W-:-:S13]  /*1430*/  LOP3.LUT P0, RZ, R3, 0x7fffffff, R0, 0xc8, !PT ;  /* 0x7fffffff03ff7812 */ /* 0x000fda000780c800 */
[----:B------:R-:W-:Y:S05]  /*1440*/  @!P0 BRA `(.L_x_34) ;  /* 0x00000004003c8947 */ /* 0x000fea0003800000 */
[C---:B------:R-:W-:Y:S02]  /*1450*/  FSETP.NEU.FTZ.AND P2, PT, |R0|.reuse, +INF , PT ;  /* 0x7f8000000000780b */ /* 0x040fe40003f5d200 */
[----:B------:R-:W-:Y:S02]  /*1460*/  FSETP.NEU.FTZ.AND P1, PT, |R3|, +INF , PT ;  /* 0x7f8000000300780b */ /* 0x000fe40003f3d200 */
[----:B------:R-:W-:-:S11]  /*1470*/  FSETP.NEU.FTZ.AND P0, PT, |R0|, +INF , PT ;  /* 0x7f8000000000780b */ /* 0x000fd60003f1d200 */
[----:B------:R-:W-:Y:S05]  /*1480*/  @!P1 BRA !P2, `(.L_x_34) ;  /* 0x00000004002c9947 */ /* 0x000fea0005000000 */
[----:B------:R-:W-:-:S04]  /*1490*/  LOP3.LUT P2, RZ, R0, 0x7fffffff, RZ, 0xc0, !PT ;  /* 0x7fffffff00ff7812 */ /* 0x000fc8000784c0ff */
[----:B------:R-:W-:-:S13]  /*14a0*/  PLOP3.LUT P1, PT, P1, P2, PT, 0x2f, 0xf2 ;  /* 0x0000000000f2781c */ /* 0x000fda0000f24577 */
[----:B------:R-:W-:Y:S05]  /*14b0*/  @P1 BRA `(.L_x_35) ;  /* 0x0000000400181947 */ /* 0x000fea0003800000 */
[----:B------:R-:W-:-:S04]  /*14c0*/  LOP3.LUT P1, RZ, R3, 0x7fffffff, RZ, 0xc0, !PT ;  /* 0x7fffffff03ff7812 */ /* 0x000fc8000782c0ff */
[----:B------:R-:W-:-:S13]  /*14d0*/  PLOP3.LUT P0, PT, P0, P1, PT, 0x2f, 0xf2 ;  /* 0x0000000000f2781c */ /* 0x000fda0000702577 */
[----:B------:R-:W-:Y:S05]  /*14e0*/  @P0 BRA `(.L_x_36) ;  /* 0x0000000400000947 */ /* 0x000fea0003800000 */
[----:B------:R-:W-:Y:S02]  /*14f0*/  ISETP.GE.AND P0, PT, R18, RZ, PT ;  /* 0x000000ff1200720c */ /* 0x000fe40003f06270 */
[----:B------:R-:W-:-:S11]  /*1500*/  ISETP.GE.AND P1, PT, R20, RZ, PT ;  /* 0x000000ff1400720c */ /* 0x000fd60003f26270 */
[----:B------:R-:W-:Y:S01]  /*1510*/  @P0 MOV R17, RZ ;  /* 0x000000ff00110202 */ /* 0x000fe20000000f00 */
[----:B------:R-:W-:Y:S02]  /*1520*/  @!P0 IMAD.MOV.U32 R17, RZ, RZ, -0x40 ;  /* 0xffffffc0ff118424 */ /* 0x000fe400078e00ff */
[----:B------:R-:W-:Y:S01]  /*1530*/  @!P0 FFMA R0, R0, 1.84467440737095516160e+19, RZ ;  /* 0x5f80000000008823 */ /* 0x000fe200000000ff */
[----:B------:R-:W-:Y:S02]  /*1540*/  @!P1 FFMA R3, R3, 1.84467440737095516160e+19, RZ ;  /* 0x5f80000003039823 */ /* 0x000fe400000000ff */
[----:B------:R-:W-:-:S07]  /*1550*/  @!P1 IADD3 R17, PT, PT, R17, 0x40, RZ ;  /* 0x0000004011119810 */ /* 0x000fce0007ffe0ff */
.L_x_32:
[----:B------:R-:W-:Y:S01]  /*1560*/  LEA R18, R15, 0xc0800000, 0x17 ;  /* 0xc08000000f127811 */ /* 0x000fe200078eb8ff */
[----:B------:R-:W-:Y:S01]  /*1570*/  BSSY.RECONVERGENT B4, `(.L_x_37) ;  /* 0x0000036000047945 */ /* 0x000fe20003800200 */
[----:B------:R-:W-:-:S03]  /*1580*/  IADD3 R19, PT, PT, R19, -0x7f, RZ ;  /* 0xffffff8113137810 */ /* 0x000fc60007ffe0ff */
[----:B------:R-:W-:Y:S02]  /*1590*/  IMAD.IADD R20, R3, 0x1, -R18 ;  /* 0x0000000103147824 */ /* 0x000fe400078e0a12 */
[C---:B------:R-:W-:Y:S02]  /*15a0*/  IMAD R0, R19.reuse, -0x800000, R0 ;  /* 0xff80000013007824 */ /* 0x040fe400078e0200 */
[----:B------:R0:W1:Y:S01]  /*15b0*/  MUFU.RCP R3, R20 ;  /* 0x0000001400037308 */ /* 0x0000620000001000 */
[----:B------:R-:W-:Y:S01]  /*15c0*/  FADD.FTZ R21, -R20, -RZ ;  /* 0x800000ff14157221 */ /* 0x000fe20000010100 */
[----:B0-----:R-:W-:-:S05]  /*15d0*/  IADD3 R20, PT, PT, R19, 0x7f, -R15 ;  /* 0x0000007f13147810 */ /* 0x001fca0007ffe80f */
[----:B------:R-:W-:Y:S02]  /*15e0*/  IMAD.IADD R20, R20, 0x1, R17 ;  /* 0x0000000114147824 */ /* 0x000fe400078e0211 */
[----:B-1----:R-:W-:-:S04]  /*15f0*/  FFMA R18, R3, R21, 1 ;  /* 0x3f80000003127423 */ /* 0x002fc80000000015 */
[----:B------:R-:W-:-:S04]  /*1600*/  FFMA R3, R3, R18, R3 ;  /* 0x0000001203037223 */ /* 0x000fc80000000003 */
[----:B------:R-:W-:-:S04]  /*1610*/  FFMA R18, R0, R3, RZ ;  /* 0x0000000300127223 */ /* 0x000fc800000000ff */
[----:B------:R-:W-:-:S04]  /*1620*/  FFMA R22, R21, R18, R0 ;  /* 0x0000001215167223 */ /* 0x000fc80000000000 */
[----:B------:R-:W-:-:S04]  /*1630*/  FFMA R18, R3, R22, R18 ;  /* 0x0000001603127223 */ /* 0x000fc80000000012 */
[----:B------:R-:W-:-:S04]  /*1640*/  FFMA R21, R21, R18, R0 ;  /* 0x0000001215157223 */ /* 0x000fc80000000000 */
[----:B------:R-:W-:-:S05]  /*1650*/  FFMA R0, R3, R21, R18 ;  /* 0x0000001503007223 */ /* 0x000fca0000000012 */
[----:B------:R-:W-:-:S04]  /*1660*/  SHF.R.U32.HI R15, RZ, 0x17, R0 ;  /* 0x00000017ff0f7819 */ /* 0x000fc80000011600 */
[----:B------:R-:W-:-:S04]  /*1670*/  LOP3.LUT R15, R15, 0xff, RZ, 0xc0, !PT ;  /* 0x000000ff0f0f7812 */ /* 0x000fc800078ec0ff */
[----:B------:R-:W-:-:S05]  /*1680*/  IADD3 R19, PT, PT, R15, R20, RZ ;  /* 0x000000140f137210 */ /* 0x000fca0007ffe0ff */
[----:B------:R-:W-:-:S05]  /*1690*/  VIADD R15, R19, 0xffffffff ;  /* 0xffffffff130f7836 */ /* 0x000fca0000000000 */
[----:B------:R-:W-:-:S13]  /*16a0*/  ISETP.GE.U32.AND P0, PT, R15, 0xfe, PT ;  /* 0x000000fe0f00780c */ /* 0x000fda0003f06070 */
[----:B------:R-:W-:Y:S05]  /*16b0*/  @!P0 BRA `(.L_x_38) ;  /* 0x0000000000808947 */ /* 0x000fea0003800000 */
[----:B------:R-:W-:-:S13]  /*16c0*/  ISETP.GT.AND P0, PT, R19, 0xfe, PT ;  /* 0x000000fe1300780c */ /* 0x000fda0003f04270 */
[----:B------:R-:W-:Y:S05]  /*16d0*/  @P0 BRA `(.L_x_39) ;  /* 0x00000000006c0947 */ /* 0x000fea0003800000 */
[----:B------:R-:W-:-:S13]  /*16e0*/  ISETP.GE.AND P0, PT, R19, 0x1, PT ;  /* 0x000000011300780c */ /* 0x000fda0003f06270 */
[----:B------:R-:W-:Y:S05]  /*16f0*/  @P0 BRA `(.L_x_40) ;  /* 0x0000000000740947 */ /* 0x000fea0003800000 */
[----:B------:R-:W-:Y:S02]  /*1700*/  ISETP.GE.AND P0, PT, R19, -0x18, PT ;  /* 0xffffffe81300780c */ /* 0x000fe40003f06270 */
[----:B------:R-:W-:-:S11]  /*1710*/  LOP3.LUT R0, R0, 0x80000000, RZ, 0xc0, !PT ;  /* 0x8000000000007812 */ /* 0x000fd600078ec0ff */
[----:B------:R-:W-:Y:S05]  /*1720*/  @!P0 BRA `(.L_x_40) ;  /* 0x0000000000688947 */ /* 0x000fea0003800000 */
[-CC-:B------:R-:W-:Y:S01]  /*1730*/  FFMA.RZ R15, R3, R21.reuse, R18.reuse ;  /* 0x00000015030f7223 */ /* 0x180fe2000000c012 */
[C---:B------:R-:W-:Y:S02]  /*1740*/  IADD3 R20, PT, PT, R19.reuse, 0x20, RZ ;  /* 0x0000002013147810 */ /* 0x040fe40007ffe0ff */
[----:B------:R-:W-:Y:S02]  /*1750*/  ISETP.NE.AND P2, PT, R19, RZ, PT ;  /* 0x000000ff1300720c */ /* 0x000fe40003f45270 */
[----:B------:R-:W-:Y:S01]  /*1760*/  LOP3.LUT R17, R15, 0x7fffff, RZ, 0xc0, !PT ;  /* 0x007fffff0f117812 */ /* 0x000fe200078ec0ff */
[CCC-:B------:R-:W-:Y:S01]  /*1770*/  FFMA.RP R15, R3.reuse, R21.reuse, R18.reuse ;  /* 0x00000015030f7223 */ /* 0x1c0fe20000008012 */
[----:B------:R-:W-:Y:S01]  /*1780*/  FFMA.RM R18, R3, R21, R18 ;  /* 0x0000001503127223 */ /* 0x000fe20000004012 */
[----:B------:R-:W-:Y:S01]  /*1790*/  IMAD.MOV R3, RZ, RZ, -R19 ;  /* 0x000000ffff037224 */ /* 0x000fe200078e0a13 */
[----:B------:R-:W-:Y:S02]  /*17a0*/  LOP3.LUT R17, R17, 0x800000, RZ, 0xfc, !PT ;  /* 0x0080000011117812 */ /* 0x000fe400078efcff */
[----:B------:R-:W-:-:S02]  /*17b0*/  ISETP.NE.AND P1, PT, R19, RZ, PT ;  /* 0x000000ff1300720c */ /* 0x000fc40003f25270 */
[----:B------:R-:W-:Y:S02]  /*17c0*/  SHF.L.U32 R20, R17, R20, RZ ;  /* 0x0000001411147219 */ /* 0x000fe400000006ff */
[----:B------:R-:W-:Y:S02]  /*17d0*/  FSETP.NEU.FTZ.AND P0, PT, R15, R18, PT ;  /* 0x000000120f00720b */ /* 0x000fe40003f1d000 */
[----:B------:R-:W-:Y:S02]  /*17e0*/  SEL R18, R3, RZ, P2 ;  /* 0x000000ff03127207 */ /* 0x000fe40001000000 */
[----:B------:R-:W-:Y:S02]  /*17f0*/  ISETP.NE.AND P1, PT, R20, RZ, P1 ;  /* 0x000000ff1400720c */ /* 0x000fe40000f25270 */
[----:B------:R-:W-:Y:S02]  /*1800*/  SHF.R.U32.HI R18, RZ, R18, R17 ;  /* 0x00000012ff127219 */ /* 0x000fe40000011611 */
[----:B------:R-:W-:-:S02]  /*1810*/  PLOP3.LUT P0, PT, P0, P1, PT, 0xf8, 0x8f ;  /* 0x00000000008f781c */ /* 0x000fc40000703f70 */
[----:B------:R-:W-:Y:S02]  /*1820*/  SHF.R.U32.HI R20, RZ, 0x1, R18 ;  /* 0x00000001ff147819 */ /* 0x000fe40000011612 */
[----:B------:R-:W-:-:S04]  /*1830*/  SEL R3, RZ, 0x1, !P0 ;  /* 0x00000001ff037807 */ /* 0x000fc80004000000 */
[----:B------:R-:W-:-:S04]  /*1840*/  LOP3.LUT R3, R3, 0x1, R20, 0xf8, !PT ;  /* 0x0000000103037812 */ /* 0x000fc800078ef814 */
[----:B------:R-:W-:-:S04]  /*1850*/  LOP3.LUT R3, R3, R18, RZ, 0xc0, !PT ;  /* 0x0000001203037212 */ /* 0x000fc800078ec0ff */
[----:B------:R-:W-:-:S04]  /*1860*/  IADD3 R3, PT, PT, R20, R3, RZ ;  /* 0x0000000314037210 */ /* 0x000fc80007ffe0ff */
[----:B------:R-:W-:Y:S01]  /*1870*/  LOP3.LUT R0, R3, R0, RZ, 0xfc, !PT ;  /* 0x0000000003007212 */ /* 0x000fe200078efcff */
[----:B------:R-:W-:Y:S06]  /*1880*/  BRA `(.L_x_40) ;  /* 0x0000000000107947 */ /* 0x000fec0003800000 */
.L_x_39:
[----:B------:R-:W-:-:S04]  /*1890*/  LOP3.LUT R0, R0, 0x80000000, RZ, 0xc0, !PT ;  /* 0x8000000000007812 */ /* 0x000fc800078ec0ff */
[----:B------:R-:W-:Y:S01]  /*18a0*/  LOP3.LUT R0, R0, 0x7f800000, RZ, 0xfc, !PT ;  /* 0x7f80000000007812 */ /* 0x000fe200078efcff */
[----:B------:R-:W-:Y:S06]  /*18b0*/  BRA `(.L_x_40) ;  /* 0x0000000000047947 */ /* 0x000fec0003800000 */
.L_x_38:
[----:B------:R-:W-:-:S07]  /*18c0*/  IMAD R0, R20, 0x800000, R0 ;  /* 0x0080000014007824 */ /* 0x000fce00078e0200 */
.L_x_40:
[----:B------:R-:W-:Y:S05]  /*18d0*/  BSYNC.RECONVERGENT B4 ;  /* 0x0000000000047941 */ /* 0x000fea0003800200 */
.L_x_37:
[----:B------:R-:W-:Y:S05]  /*18e0*/  BRA `(.L_x_41) ;  /* 0x0000000000207947 */ /* 0x000fea0003800000 */
.L_x_36:
[----:B------:R-:W-:-:S04]  /*18f0*/  LOP3.LUT R0, R3, 0x80000000, R0, 0x48, !PT ;  /* 0x8000000003007812 */ /* 0x000fc800078e4800 */
[----:B------:R-:W-:Y:S01]  /*1900*/  LOP3.LUT R0, R0, 0x7f800000, RZ, 0xfc, !PT ;  /* 0x7f80000000007812 */ /* 0x000fe200078efcff */
[----:B------:R-:W-:Y:S06]  /*1910*/  BRA `(.L_x_41) ;  /* 0x0000000000147947 */ /* 0x000fec0003800000 */
.L_x_35:
[----:B------:R-:W-:Y:S01]  /*1920*/  LOP3.LUT R0, R3, 0x80000000, R0, 0x48, !PT ;  /* 0x8000000003007812 */ /* 0x000fe200078e4800 */
[----:B------:R-:W-:Y:S06]  /*1930*/  BRA `(.L_x_41) ;  /* 0x00000000000c7947 */ /* 0x000fec0003800000 */
.L_x_34:
[----:B------:R-:W0:Y:S01]  /*1940*/  MUFU.RSQ R0, -QNAN ;  /* 0xffc0000000007908 */ /* 0x000e220000001400 */
[----:B------:R-:W-:Y:S05]  /*1950*/  BRA `(.L_x_41) ;  /* 0x0000000000047947 */ /* 0x000fea0003800000 */
.L_x_33:
[----:B------:R-:W-:-:S07]  /*1960*/  FADD.FTZ R0, R0, R3 ;  /* 0x0000000300007221 */ /* 0x000fce0000010000 */
.L_x_41:
[----:B------:R-:W-:Y:S05]  /*1970*/  BSYNC.RECONVERGENT B3 ;  /* 0x0000000000037941 */ /* 0x000fea0003800200 */
.L_x_31:
[----:B------:R-:W-:-:S04]  /*1980*/  HFMA2 R17, -RZ, RZ, 0, 0 ;  /* 0x00000000ff117431 */ /* 0x000fc800000001ff */
[----:B0-----:R-:W-:Y:S05]  /*1990*/  RET.REL.NODEC R16 `(_Z15meanShiftKernalPbPiS0_PfS0_S0_S0_S1_S1_S1_S1_S0_) ;  /* 0xffffffe410987950 */ /* 0x001fea0003c3ffff */
.L_x_42:
[----:B------:R-:W-:-:S00]  /*19a0*/  BRA `(.L_x_42) ;  /* 0xfffffffc00fc7947 */ /* 0x000fc0000383ffff */
[----:B------:R-:W-:-:S00]  /*19b0*/  NOP ;  /* 0x0000000000007918 */ /* 0x000fc00000000000 */
        /* <DEDUP_REMOVED lines=12> */
.L_x_44:


//--------------------- .nv.shared.reserved.0     --------------------------
	.section	.nv.shared.reserved.0,"aw",@nobits
	.weak		__nv_reservedSMEM_offset_0_alias
	.size		__nv_reservedSMEM_offset_0_alias, 0, 64
	.other		__nv_reservedSMEM_offset_0_alias,@"STO_CUDA_RESERVED_SHARED STV_DEFAULT"
__nv_reservedSMEM_offset_0_alias:
	.zero		0
	.zero		64


//--------------------- .nv.constant0._Z15meanShiftKernalPbPiS0_PfS0_S0_S0_S1_S1_S1_S1_S0_ --------------------------
	.section	.nv.constant0._Z15meanShiftKernalPbPiS0_PfS0_S0_S0_S1_S1_S1_S1_S0_,"a",@progbits
	.sectionflags	@""
	.align	4
.nv.constant0._Z15meanShiftKernalPbPiS0_PfS0_S0_S0_S1_S1_S1_S1_S0_:
	.zero		992


//--------------------- SYMBOLS --------------------------

	.type		.nv.reservedSmem.offset0,@object
	.size		.nv.reservedSmem.offset0,0x4
